//
// Generated by NVIDIA NVVM Compiler
//
// Compiler Build ID: CL-36424714
// Cuda compilation tools, release 13.0, V13.0.88
// Based on NVVM 20.0.0
//

.version 9.0
.target sm_100
.address_size 64

	// .globl	_Z6phase1iPii
.extern .shared .align 16 .b8 shared_memory[];

.visible .entry _Z6phase1iPii(
	.param .u32 _Z6phase1iPii_param_0,
	.param .u64 .ptr .align 1 _Z6phase1iPii_param_1,
	.param .u32 _Z6phase1iPii_param_2
)
{
	.reg .b32 	%r<1052>;
	.reg .b64 	%rd<7>;

	ld.param.u32 	%r1, [_Z6phase1iPii_param_0];
	ld.param.u64 	%rd1, [_Z6phase1iPii_param_1];
	ld.param.u32 	%r2, [_Z6phase1iPii_param_2];
	cvta.to.global.u64 	%rd2, %rd1;
	mov.u32 	%r3, %tid.x;
	mov.u32 	%r4, %tid.y;
	shl.b32 	%r5, %r1, 6;
	add.s32 	%r6, %r5, %r4;
	add.s32 	%r7, %r5, %r3;
	mad.lo.s32 	%r8, %r6, %r2, %r7;
	mul.wide.s32 	%rd3, %r8, 4;
	add.s64 	%rd4, %rd2, %rd3;
	ld.global.u32 	%r9, [%rd4];
	shl.b32 	%r10, %r4, 6;
	add.s32 	%r11, %r10, %r3;
	shl.b32 	%r12, %r11, 2;
	mov.u32 	%r13, shared_memory;
	add.s32 	%r14, %r13, %r12;
	st.shared.u32 	[%r14], %r9;
	ld.global.u32 	%r15, [%rd4+128];
	st.shared.u32 	[%r14+128], %r15;
	shl.b32 	%r16, %r2, 5;
	add.s32 	%r17, %r8, %r16;
	mul.wide.s32 	%rd5, %r17, 4;
	add.s64 	%rd6, %rd2, %rd5;
	ld.global.u32 	%r18, [%rd6];
	st.shared.u32 	[%r14+8192], %r18;
	ld.global.u32 	%r19, [%rd6+128];
	st.shared.u32 	[%r14+8320], %r19;
	bar.sync 	0;
	ld.shared.u32 	%r20, [%r14];
	shl.b32 	%r21, %r4, 8;
	add.s32 	%r22, %r13, %r21;
	ld.shared.u32 	%r23, [%r22];
	shl.b32 	%r24, %r3, 2;
	add.s32 	%r25, %r13, %r24;
	ld.shared.u32 	%r26, [%r25];
	add.s32 	%r27, %r26, %r23;
	min.s32 	%r28, %r20, %r27;
	st.shared.u32 	[%r14], %r28;
	ld.shared.u32 	%r29, [%r14+128];
	ld.shared.u32 	%r30, [%r22];
	ld.shared.u32 	%r31, [%r25+128];
	add.s32 	%r32, %r31, %r30;
	min.s32 	%r33, %r29, %r32;
	st.shared.u32 	[%r14+128], %r33;
	ld.shared.u32 	%r34, [%r14+8192];
	ld.shared.u32 	%r35, [%r22+8192];
	ld.shared.u32 	%r36, [%r25];
	add.s32 	%r37, %r36, %r35;
	min.s32 	%r38, %r34, %r37;
	st.shared.u32 	[%r14+8192], %r38;
	ld.shared.u32 	%r39, [%r14+8320];
	ld.shared.u32 	%r40, [%r22+8192];
	ld.shared.u32 	%r41, [%r25+128];
	add.s32 	%r42, %r41, %r40;
	min.s32 	%r43, %r39, %r42;
	st.shared.u32 	[%r14+8320], %r43;
	ld.shared.u32 	%r44, [%r22+4];
	ld.shared.u32 	%r45, [%r25+256];
	add.s32 	%r46, %r45, %r44;
	min.s32 	%r47, %r28, %r46;
	st.shared.u32 	[%r14], %r47;
	ld.shared.u32 	%r48, [%r22+4];
	ld.shared.u32 	%r49, [%r25+384];
	add.s32 	%r50, %r49, %r48;
	min.s32 	%r51, %r33, %r50;
	st.shared.u32 	[%r14+128], %r51;
	ld.shared.u32 	%r52, [%r22+8196];
	ld.shared.u32 	%r53, [%r25+256];
	add.s32 	%r54, %r53, %r52;
	min.s32 	%r55, %r38, %r54;
	st.shared.u32 	[%r14+8192], %r55;
	ld.shared.u32 	%r56, [%r22+8196];
	ld.shared.u32 	%r57, [%r25+384];
	add.s32 	%r58, %r57, %r56;
	min.s32 	%r59, %r43, %r58;
	st.shared.u32 	[%r14+8320], %r59;
	ld.shared.u32 	%r60, [%r22+8];
	ld.shared.u32 	%r61, [%r25+512];
	add.s32 	%r62, %r61, %r60;
	min.s32 	%r63, %r47, %r62;
	st.shared.u32 	[%r14], %r63;
	ld.shared.u32 	%r64, [%r22+8];
	ld.shared.u32 	%r65, [%r25+640];
	add.s32 	%r66, %r65, %r64;
	min.s32 	%r67, %r51, %r66;
	st.shared.u32 	[%r14+128], %r67;
	ld.shared.u32 	%r68, [%r22+8200];
	ld.shared.u32 	%r69, [%r25+512];
	add.s32 	%r70, %r69, %r68;
	min.s32 	%r71, %r55, %r70;
	st.shared.u32 	[%r14+8192], %r71;
	ld.shared.u32 	%r72, [%r22+8200];
	ld.shared.u32 	%r73, [%r25+640];
	add.s32 	%r74, %r73, %r72;
	min.s32 	%r75, %r59, %r74;
	st.shared.u32 	[%r14+8320], %r75;
	ld.shared.u32 	%r76, [%r22+12];
	ld.shared.u32 	%r77, [%r25+768];
	add.s32 	%r78, %r77, %r76;
	min.s32 	%r79, %r63, %r78;
	st.shared.u32 	[%r14], %r79;
	ld.shared.u32 	%r80, [%r22+12];
	ld.shared.u32 	%r81, [%r25+896];
	add.s32 	%r82, %r81, %r80;
	min.s32 	%r83, %r67, %r82;
	st.shared.u32 	[%r14+128], %r83;
	ld.shared.u32 	%r84, [%r22+8204];
	ld.shared.u32 	%r85, [%r25+768];
	add.s32 	%r86, %r85, %r84;
	min.s32 	%r87, %r71, %r86;
	st.shared.u32 	[%r14+8192], %r87;
	ld.shared.u32 	%r88, [%r22+8204];
	ld.shared.u32 	%r89, [%r25+896];
	add.s32 	%r90, %r89, %r88;
	min.s32 	%r91, %r75, %r90;
	st.shared.u32 	[%r14+8320], %r91;
	ld.shared.u32 	%r92, [%r22+16];
	ld.shared.u32 	%r93, [%r25+1024];
	add.s32 	%r94, %r93, %r92;
	min.s32 	%r95, %r79, %r94;
	st.shared.u32 	[%r14], %r95;
	ld.shared.u32 	%r96, [%r22+16];
	ld.shared.u32 	%r97, [%r25+1152];
	add.s32 	%r98, %r97, %r96;
	min.s32 	%r99, %r83, %r98;
	st.shared.u32 	[%r14+128], %r99;
	ld.shared.u32 	%r100, [%r22+8208];
	ld.shared.u32 	%r101, [%r25+1024];
	add.s32 	%r102, %r101, %r100;
	min.s32 	%r103, %r87, %r102;
	st.shared.u32 	[%r14+8192], %r103;
	ld.shared.u32 	%r104, [%r22+8208];
	ld.shared.u32 	%r105, [%r25+1152];
	add.s32 	%r106, %r105, %r104;
	min.s32 	%r107, %r91, %r106;
	st.shared.u32 	[%r14+8320], %r107;
	ld.shared.u32 	%r108, [%r22+20];
	ld.shared.u32 	%r109, [%r25+1280];
	add.s32 	%r110, %r109, %r108;
	min.s32 	%r111, %r95, %r110;
	st.shared.u32 	[%r14], %r111;
	ld.shared.u32 	%r112, [%r22+20];
	ld.shared.u32 	%r113, [%r25+1408];
	add.s32 	%r114, %r113, %r112;
	min.s32 	%r115, %r99, %r114;
	st.shared.u32 	[%r14+128], %r115;
	ld.shared.u32 	%r116, [%r22+8212];
	ld.shared.u32 	%r117, [%r25+1280];
	add.s32 	%r118, %r117, %r116;
	min.s32 	%r119, %r103, %r118;
	st.shared.u32 	[%r14+8192], %r119;
	ld.shared.u32 	%r120, [%r22+8212];
	ld.shared.u32 	%r121, [%r25+1408];
	add.s32 	%r122, %r121, %r120;
	min.s32 	%r123, %r107, %r122;
	st.shared.u32 	[%r14+8320], %r123;
	ld.shared.u32 	%r124, [%r22+24];
	ld.shared.u32 	%r125, [%r25+1536];
	add.s32 	%r126, %r125, %r124;
	min.s32 	%r127, %r111, %r126;
	st.shared.u32 	[%r14], %r127;
	ld.shared.u32 	%r128, [%r22+24];
	ld.shared.u32 	%r129, [%r25+1664];
	add.s32 	%r130, %r129, %r128;
	min.s32 	%r131, %r115, %r130;
	st.shared.u32 	[%r14+128], %r131;
	ld.shared.u32 	%r132, [%r22+8216];
	ld.shared.u32 	%r133, [%r25+1536];
	add.s32 	%r134, %r133, %r132;
	min.s32 	%r135, %r119, %r134;
	st.shared.u32 	[%r14+8192], %r135;
	ld.shared.u32 	%r136, [%r22+8216];
	ld.shared.u32 	%r137, [%r25+1664];
	add.s32 	%r138, %r137, %r136;
	min.s32 	%r139, %r123, %r138;
	st.shared.u32 	[%r14+8320], %r139;
	ld.shared.u32 	%r140, [%r22+28];
	ld.shared.u32 	%r141, [%r25+1792];
	add.s32 	%r142, %r141, %r140;
	min.s32 	%r143, %r127, %r142;
	st.shared.u32 	[%r14], %r143;
	ld.shared.u32 	%r144, [%r22+28];
	ld.shared.u32 	%r145, [%r25+1920];
	add.s32 	%r146, %r145, %r144;
	min.s32 	%r147, %r131, %r146;
	st.shared.u32 	[%r14+128], %r147;
	ld.shared.u32 	%r148, [%r22+8220];
	ld.shared.u32 	%r149, [%r25+1792];
	add.s32 	%r150, %r149, %r148;
	min.s32 	%r151, %r135, %r150;
	st.shared.u32 	[%r14+8192], %r151;
	ld.shared.u32 	%r152, [%r22+8220];
	ld.shared.u32 	%r153, [%r25+1920];
	add.s32 	%r154, %r153, %r152;
	min.s32 	%r155, %r139, %r154;
	st.shared.u32 	[%r14+8320], %r155;
	ld.shared.u32 	%r156, [%r22+32];
	ld.shared.u32 	%r157, [%r25+2048];
	add.s32 	%r158, %r157, %r156;
	min.s32 	%r159, %r143, %r158;
	st.shared.u32 	[%r14], %r159;
	ld.shared.u32 	%r160, [%r22+32];
	ld.shared.u32 	%r161, [%r25+2176];
	add.s32 	%r162, %r161, %r160;
	min.s32 	%r163, %r147, %r162;
	st.shared.u32 	[%r14+128], %r163;
	ld.shared.u32 	%r164, [%r22+8224];
	ld.shared.u32 	%r165, [%r25+2048];
	add.s32 	%r166, %r165, %r164;
	min.s32 	%r167, %r151, %r166;
	st.shared.u32 	[%r14+8192], %r167;
	ld.shared.u32 	%r168, [%r22+8224];
	ld.shared.u32 	%r169, [%r25+2176];
	add.s32 	%r170, %r169, %r168;
	min.s32 	%r171, %r155, %r170;
	st.shared.u32 	[%r14+8320], %r171;
	ld.shared.u32 	%r172, [%r22+36];
	ld.shared.u32 	%r173, [%r25+2304];
	add.s32 	%r174, %r173, %r172;
	min.s32 	%r175, %r159, %r174;
	st.shared.u32 	[%r14], %r175;
	ld.shared.u32 	%r176, [%r22+36];
	ld.shared.u32 	%r177, [%r25+2432];
	add.s32 	%r178, %r177, %r176;
	min.s32 	%r179, %r163, %r178;
	st.shared.u32 	[%r14+128], %r179;
	ld.shared.u32 	%r180, [%r22+8228];
	ld.shared.u32 	%r181, [%r25+2304];
	add.s32 	%r182, %r181, %r180;
	min.s32 	%r183, %r167, %r182;
	st.shared.u32 	[%r14+8192], %r183;
	ld.shared.u32 	%r184, [%r22+8228];
	ld.shared.u32 	%r185, [%r25+2432];
	add.s32 	%r186, %r185, %r184;
	min.s32 	%r187, %r171, %r186;
	st.shared.u32 	[%r14+8320], %r187;
	ld.shared.u32 	%r188, [%r22+40];
	ld.shared.u32 	%r189, [%r25+2560];
	add.s32 	%r190, %r189, %r188;
	min.s32 	%r191, %r175, %r190;
	st.shared.u32 	[%r14], %r191;
	ld.shared.u32 	%r192, [%r22+40];
	ld.shared.u32 	%r193, [%r25+2688];
	add.s32 	%r194, %r193, %r192;
	min.s32 	%r195, %r179, %r194;
	st.shared.u32 	[%r14+128], %r195;
	ld.shared.u32 	%r196, [%r22+8232];
	ld.shared.u32 	%r197, [%r25+2560];
	add.s32 	%r198, %r197, %r196;
	min.s32 	%r199, %r183, %r198;
	st.shared.u32 	[%r14+8192], %r199;
	ld.shared.u32 	%r200, [%r22+8232];
	ld.shared.u32 	%r201, [%r25+2688];
	add.s32 	%r202, %r201, %r200;
	min.s32 	%r203, %r187, %r202;
	st.shared.u32 	[%r14+8320], %r203;
	ld.shared.u32 	%r204, [%r22+44];
	ld.shared.u32 	%r205, [%r25+2816];
	add.s32 	%r206, %r205, %r204;
	min.s32 	%r207, %r191, %r206;
	st.shared.u32 	[%r14], %r207;
	ld.shared.u32 	%r208, [%r22+44];
	ld.shared.u32 	%r209, [%r25+2944];
	add.s32 	%r210, %r209, %r208;
	min.s32 	%r211, %r195, %r210;
	st.shared.u32 	[%r14+128], %r211;
	ld.shared.u32 	%r212, [%r22+8236];
	ld.shared.u32 	%r213, [%r25+2816];
	add.s32 	%r214, %r213, %r212;
	min.s32 	%r215, %r199, %r214;
	st.shared.u32 	[%r14+8192], %r215;
	ld.shared.u32 	%r216, [%r22+8236];
	ld.shared.u32 	%r217, [%r25+2944];
	add.s32 	%r218, %r217, %r216;
	min.s32 	%r219, %r203, %r218;
	st.shared.u32 	[%r14+8320], %r219;
	ld.shared.u32 	%r220, [%r22+48];
	ld.shared.u32 	%r221, [%r25+3072];
	add.s32 	%r222, %r221, %r220;
	min.s32 	%r223, %r207, %r222;
	st.shared.u32 	[%r14], %r223;
	ld.shared.u32 	%r224, [%r22+48];
	ld.shared.u32 	%r225, [%r25+3200];
	add.s32 	%r226, %r225, %r224;
	min.s32 	%r227, %r211, %r226;
	st.shared.u32 	[%r14+128], %r227;
	ld.shared.u32 	%r228, [%r22+8240];
	ld.shared.u32 	%r229, [%r25+3072];
	add.s32 	%r230, %r229, %r228;
	min.s32 	%r231, %r215, %r230;
	st.shared.u32 	[%r14+8192], %r231;
	ld.shared.u32 	%r232, [%r22+8240];
	ld.shared.u32 	%r233, [%r25+3200];
	add.s32 	%r234, %r233, %r232;
	min.s32 	%r235, %r219, %r234;
	st.shared.u32 	[%r14+8320], %r235;
	ld.shared.u32 	%r236, [%r22+52];
	ld.shared.u32 	%r237, [%r25+3328];
	add.s32 	%r238, %r237, %r236;
	min.s32 	%r239, %r223, %r238;
	st.shared.u32 	[%r14], %r239;
	ld.shared.u32 	%r240, [%r22+52];
	ld.shared.u32 	%r241, [%r25+3456];
	add.s32 	%r242, %r241, %r240;
	min.s32 	%r243, %r227, %r242;
	st.shared.u32 	[%r14+128], %r243;
	ld.shared.u32 	%r244, [%r22+8244];
	ld.shared.u32 	%r245, [%r25+3328];
	add.s32 	%r246, %r245, %r244;
	min.s32 	%r247, %r231, %r246;
	st.shared.u32 	[%r14+8192], %r247;
	ld.shared.u32 	%r248, [%r22+8244];
	ld.shared.u32 	%r249, [%r25+3456];
	add.s32 	%r250, %r249, %r248;
	min.s32 	%r251, %r235, %r250;
	st.shared.u32 	[%r14+8320], %r251;
	ld.shared.u32 	%r252, [%r22+56];
	ld.shared.u32 	%r253, [%r25+3584];
	add.s32 	%r254, %r253, %r252;
	min.s32 	%r255, %r239, %r254;
	st.shared.u32 	[%r14], %r255;
	ld.shared.u32 	%r256, [%r22+56];
	ld.shared.u32 	%r257, [%r25+3712];
	add.s32 	%r258, %r257, %r256;
	min.s32 	%r259, %r243, %r258;
	st.shared.u32 	[%r14+128], %r259;
	ld.shared.u32 	%r260, [%r22+8248];
	ld.shared.u32 	%r261, [%r25+3584];
	add.s32 	%r262, %r261, %r260;
	min.s32 	%r263, %r247, %r262;
	st.shared.u32 	[%r14+8192], %r263;
	ld.shared.u32 	%r264, [%r22+8248];
	ld.shared.u32 	%r265, [%r25+3712];
	add.s32 	%r266, %r265, %r264;
	min.s32 	%r267, %r251, %r266;
	st.shared.u32 	[%r14+8320], %r267;
	ld.shared.u32 	%r268, [%r22+60];
	ld.shared.u32 	%r269, [%r25+3840];
	add.s32 	%r270, %r269, %r268;
	min.s32 	%r271, %r255, %r270;
	st.shared.u32 	[%r14], %r271;
	ld.shared.u32 	%r272, [%r22+60];
	ld.shared.u32 	%r273, [%r25+3968];
	add.s32 	%r274, %r273, %r272;
	min.s32 	%r275, %r259, %r274;
	st.shared.u32 	[%r14+128], %r275;
	ld.shared.u32 	%r276, [%r22+8252];
	ld.shared.u32 	%r277, [%r25+3840];
	add.s32 	%r278, %r277, %r276;
	min.s32 	%r279, %r263, %r278;
	st.shared.u32 	[%r14+8192], %r279;
	ld.shared.u32 	%r280, [%r22+8252];
	ld.shared.u32 	%r281, [%r25+3968];
	add.s32 	%r282, %r281, %r280;
	min.s32 	%r283, %r267, %r282;
	st.shared.u32 	[%r14+8320], %r283;
	ld.shared.u32 	%r284, [%r22+64];
	ld.shared.u32 	%r285, [%r25+4096];
	add.s32 	%r286, %r285, %r284;
	min.s32 	%r287, %r271, %r286;
	st.shared.u32 	[%r14], %r287;
	ld.shared.u32 	%r288, [%r22+64];
	ld.shared.u32 	%r289, [%r25+4224];
	add.s32 	%r290, %r289, %r288;
	min.s32 	%r291, %r275, %r290;
	st.shared.u32 	[%r14+128], %r291;
	ld.shared.u32 	%r292, [%r22+8256];
	ld.shared.u32 	%r293, [%r25+4096];
	add.s32 	%r294, %r293, %r292;
	min.s32 	%r295, %r279, %r294;
	st.shared.u32 	[%r14+8192], %r295;
	ld.shared.u32 	%r296, [%r22+8256];
	ld.shared.u32 	%r297, [%r25+4224];
	add.s32 	%r298, %r297, %r296;
	min.s32 	%r299, %r283, %r298;
	st.shared.u32 	[%r14+8320], %r299;
	ld.shared.u32 	%r300, [%r22+68];
	ld.shared.u32 	%r301, [%r25+4352];
	add.s32 	%r302, %r301, %r300;
	min.s32 	%r303, %r287, %r302;
	st.shared.u32 	[%r14], %r303;
	ld.shared.u32 	%r304, [%r22+68];
	ld.shared.u32 	%r305, [%r25+4480];
	add.s32 	%r306, %r305, %r304;
	min.s32 	%r307, %r291, %r306;
	st.shared.u32 	[%r14+128], %r307;
	ld.shared.u32 	%r308, [%r22+8260];
	ld.shared.u32 	%r309, [%r25+4352];
	add.s32 	%r310, %r309, %r308;
	min.s32 	%r311, %r295, %r310;
	st.shared.u32 	[%r14+8192], %r311;
	ld.shared.u32 	%r312, [%r22+8260];
	ld.shared.u32 	%r313, [%r25+4480];
	add.s32 	%r314, %r313, %r312;
	min.s32 	%r315, %r299, %r314;
	st.shared.u32 	[%r14+8320], %r315;
	ld.shared.u32 	%r316, [%r22+72];
	ld.shared.u32 	%r317, [%r25+4608];
	add.s32 	%r318, %r317, %r316;
	min.s32 	%r319, %r303, %r318;
	st.shared.u32 	[%r14], %r319;
	ld.shared.u32 	%r320, [%r22+72];
	ld.shared.u32 	%r321, [%r25+4736];
	add.s32 	%r322, %r321, %r320;
	min.s32 	%r323, %r307, %r322;
	st.shared.u32 	[%r14+128], %r323;
	ld.shared.u32 	%r324, [%r22+8264];
	ld.shared.u32 	%r325, [%r25+4608];
	add.s32 	%r326, %r325, %r324;
	min.s32 	%r327, %r311, %r326;
	st.shared.u32 	[%r14+8192], %r327;
	ld.shared.u32 	%r328, [%r22+8264];
	ld.shared.u32 	%r329, [%r25+4736];
	add.s32 	%r330, %r329, %r328;
	min.s32 	%r331, %r315, %r330;
	st.shared.u32 	[%r14+8320], %r331;
	ld.shared.u32 	%r332, [%r22+76];
	ld.shared.u32 	%r333, [%r25+4864];
	add.s32 	%r334, %r333, %r332;
	min.s32 	%r335, %r319, %r334;
	st.shared.u32 	[%r14], %r335;
	ld.shared.u32 	%r336, [%r22+76];
	ld.shared.u32 	%r337, [%r25+4992];
	add.s32 	%r338, %r337, %r336;
	min.s32 	%r339, %r323, %r338;
	st.shared.u32 	[%r14+128], %r339;
	ld.shared.u32 	%r340, [%r22+8268];
	ld.shared.u32 	%r341, [%r25+4864];
	add.s32 	%r342, %r341, %r340;
	min.s32 	%r343, %r327, %r342;
	st.shared.u32 	[%r14+8192], %r343;
	ld.shared.u32 	%r344, [%r22+8268];
	ld.shared.u32 	%r345, [%r25+4992];
	add.s32 	%r346, %r345, %r344;
	min.s32 	%r347, %r331, %r346;
	st.shared.u32 	[%r14+8320], %r347;
	ld.shared.u32 	%r348, [%r22+80];
	ld.shared.u32 	%r349, [%r25+5120];
	add.s32 	%r350, %r349, %r348;
	min.s32 	%r351, %r335, %r350;
	st.shared.u32 	[%r14], %r351;
	ld.shared.u32 	%r352, [%r22+80];
	ld.shared.u32 	%r353, [%r25+5248];
	add.s32 	%r354, %r353, %r352;
	min.s32 	%r355, %r339, %r354;
	st.shared.u32 	[%r14+128], %r355;
	ld.shared.u32 	%r356, [%r22+8272];
	ld.shared.u32 	%r357, [%r25+5120];
	add.s32 	%r358, %r357, %r356;
	min.s32 	%r359, %r343, %r358;
	st.shared.u32 	[%r14+8192], %r359;
	ld.shared.u32 	%r360, [%r22+8272];
	ld.shared.u32 	%r361, [%r25+5248];
	add.s32 	%r362, %r361, %r360;
	min.s32 	%r363, %r347, %r362;
	st.shared.u32 	[%r14+8320], %r363;
	ld.shared.u32 	%r364, [%r22+84];
	ld.shared.u32 	%r365, [%r25+5376];
	add.s32 	%r366, %r365, %r364;
	min.s32 	%r367, %r351, %r366;
	st.shared.u32 	[%r14], %r367;
	ld.shared.u32 	%r368, [%r22+84];
	ld.shared.u32 	%r369, [%r25+5504];
	add.s32 	%r370, %r369, %r368;
	min.s32 	%r371, %r355, %r370;
	st.shared.u32 	[%r14+128], %r371;
	ld.shared.u32 	%r372, [%r22+8276];
	ld.shared.u32 	%r373, [%r25+5376];
	add.s32 	%r374, %r373, %r372;
	min.s32 	%r375, %r359, %r374;
	st.shared.u32 	[%r14+8192], %r375;
	ld.shared.u32 	%r376, [%r22+8276];
	ld.shared.u32 	%r377, [%r25+5504];
	add.s32 	%r378, %r377, %r376;
	min.s32 	%r379, %r363, %r378;
	st.shared.u32 	[%r14+8320], %r379;
	ld.shared.u32 	%r380, [%r22+88];
	ld.shared.u32 	%r381, [%r25+5632];
	add.s32 	%r382, %r381, %r380;
	min.s32 	%r383, %r367, %r382;
	st.shared.u32 	[%r14], %r383;
	ld.shared.u32 	%r384, [%r22+88];
	ld.shared.u32 	%r385, [%r25+5760];
	add.s32 	%r386, %r385, %r384;
	min.s32 	%r387, %r371, %r386;
	st.shared.u32 	[%r14+128], %r387;
	ld.shared.u32 	%r388, [%r22+8280];
	ld.shared.u32 	%r389, [%r25+5632];
	add.s32 	%r390, %r389, %r388;
	min.s32 	%r391, %r375, %r390;
	st.shared.u32 	[%r14+8192], %r391;
	ld.shared.u32 	%r392, [%r22+8280];
	ld.shared.u32 	%r393, [%r25+5760];
	add.s32 	%r394, %r393, %r392;
	min.s32 	%r395, %r379, %r394;
	st.shared.u32 	[%r14+8320], %r395;
	ld.shared.u32 	%r396, [%r22+92];
	ld.shared.u32 	%r397, [%r25+5888];
	add.s32 	%r398, %r397, %r396;
	min.s32 	%r399, %r383, %r398;
	st.shared.u32 	[%r14], %r399;
	ld.shared.u32 	%r400, [%r22+92];
	ld.shared.u32 	%r401, [%r25+6016];
	add.s32 	%r402, %r401, %r400;
	min.s32 	%r403, %r387, %r402;
	st.shared.u32 	[%r14+128], %r403;
	ld.shared.u32 	%r404, [%r22+8284];
	ld.shared.u32 	%r405, [%r25+5888];
	add.s32 	%r406, %r405, %r404;
	min.s32 	%r407, %r391, %r406;
	st.shared.u32 	[%r14+8192], %r407;
	ld.shared.u32 	%r408, [%r22+8284];
	ld.shared.u32 	%r409, [%r25+6016];
	add.s32 	%r410, %r409, %r408;
	min.s32 	%r411, %r395, %r410;
	st.shared.u32 	[%r14+8320], %r411;
	ld.shared.u32 	%r412, [%r22+96];
	ld.shared.u32 	%r413, [%r25+6144];
	add.s32 	%r414, %r413, %r412;
	min.s32 	%r415, %r399, %r414;
	st.shared.u32 	[%r14], %r415;
	ld.shared.u32 	%r416, [%r22+96];
	ld.shared.u32 	%r417, [%r25+6272];
	add.s32 	%r418, %r417, %r416;
	min.s32 	%r419, %r403, %r418;
	st.shared.u32 	[%r14+128], %r419;
	ld.shared.u32 	%r420, [%r22+8288];
	ld.shared.u32 	%r421, [%r25+6144];
	add.s32 	%r422, %r421, %r420;
	min.s32 	%r423, %r407, %r422;
	st.shared.u32 	[%r14+8192], %r423;
	ld.shared.u32 	%r424, [%r22+8288];
	ld.shared.u32 	%r425, [%r25+6272];
	add.s32 	%r426, %r425, %r424;
	min.s32 	%r427, %r411, %r426;
	st.shared.u32 	[%r14+8320], %r427;
	ld.shared.u32 	%r428, [%r22+100];
	ld.shared.u32 	%r429, [%r25+6400];
	add.s32 	%r430, %r429, %r428;
	min.s32 	%r431, %r415, %r430;
	st.shared.u32 	[%r14], %r431;
	ld.shared.u32 	%r432, [%r22+100];
	ld.shared.u32 	%r433, [%r25+6528];
	add.s32 	%r434, %r433, %r432;
	min.s32 	%r435, %r419, %r434;
	st.shared.u32 	[%r14+128], %r435;
	ld.shared.u32 	%r436, [%r22+8292];
	ld.shared.u32 	%r437, [%r25+6400];
	add.s32 	%r438, %r437, %r436;
	min.s32 	%r439, %r423, %r438;
	st.shared.u32 	[%r14+8192], %r439;
	ld.shared.u32 	%r440, [%r22+8292];
	ld.shared.u32 	%r441, [%r25+6528];
	add.s32 	%r442, %r441, %r440;
	min.s32 	%r443, %r427, %r442;
	st.shared.u32 	[%r14+8320], %r443;
	ld.shared.u32 	%r444, [%r22+104];
	ld.shared.u32 	%r445, [%r25+6656];
	add.s32 	%r446, %r445, %r444;
	min.s32 	%r447, %r431, %r446;
	st.shared.u32 	[%r14], %r447;
	ld.shared.u32 	%r448, [%r22+104];
	ld.shared.u32 	%r449, [%r25+6784];
	add.s32 	%r450, %r449, %r448;
	min.s32 	%r451, %r435, %r450;
	st.shared.u32 	[%r14+128], %r451;
	ld.shared.u32 	%r452, [%r22+8296];
	ld.shared.u32 	%r453, [%r25+6656];
	add.s32 	%r454, %r453, %r452;
	min.s32 	%r455, %r439, %r454;
	st.shared.u32 	[%r14+8192], %r455;
	ld.shared.u32 	%r456, [%r22+8296];
	ld.shared.u32 	%r457, [%r25+6784];
	add.s32 	%r458, %r457, %r456;
	min.s32 	%r459, %r443, %r458;
	st.shared.u32 	[%r14+8320], %r459;
	ld.shared.u32 	%r460, [%r22+108];
	ld.shared.u32 	%r461, [%r25+6912];
	add.s32 	%r462, %r461, %r460;
	min.s32 	%r463, %r447, %r462;
	st.shared.u32 	[%r14], %r463;
	ld.shared.u32 	%r464, [%r22+108];
	ld.shared.u32 	%r465, [%r25+7040];
	add.s32 	%r466, %r465, %r464;
	min.s32 	%r467, %r451, %r466;
	st.shared.u32 	[%r14+128], %r467;
	ld.shared.u32 	%r468, [%r22+8300];
	ld.shared.u32 	%r469, [%r25+6912];
	add.s32 	%r470, %r469, %r468;
	min.s32 	%r471, %r455, %r470;
	st.shared.u32 	[%r14+8192], %r471;
	ld.shared.u32 	%r472, [%r22+8300];
	ld.shared.u32 	%r473, [%r25+7040];
	add.s32 	%r474, %r473, %r472;
	min.s32 	%r475, %r459, %r474;
	st.shared.u32 	[%r14+8320], %r475;
	ld.shared.u32 	%r476, [%r22+112];
	ld.shared.u32 	%r477, [%r25+7168];
	add.s32 	%r478, %r477, %r476;
	min.s32 	%r479, %r463, %r478;
	st.shared.u32 	[%r14], %r479;
	ld.shared.u32 	%r480, [%r22+112];
	ld.shared.u32 	%r481, [%r25+7296];
	add.s32 	%r482, %r481, %r480;
	min.s32 	%r483, %r467, %r482;
	st.shared.u32 	[%r14+128], %r483;
	ld.shared.u32 	%r484, [%r22+8304];
	ld.shared.u32 	%r485, [%r25+7168];
	add.s32 	%r486, %r485, %r484;
	min.s32 	%r487, %r471, %r486;
	st.shared.u32 	[%r14+8192], %r487;
	ld.shared.u32 	%r488, [%r22+8304];
	ld.shared.u32 	%r489, [%r25+7296];
	add.s32 	%r490, %r489, %r488;
	min.s32 	%r491, %r475, %r490;
	st.shared.u32 	[%r14+8320], %r491;
	ld.shared.u32 	%r492, [%r22+116];
	ld.shared.u32 	%r493, [%r25+7424];
	add.s32 	%r494, %r493, %r492;
	min.s32 	%r495, %r479, %r494;
	st.shared.u32 	[%r14], %r495;
	ld.shared.u32 	%r496, [%r22+116];
	ld.shared.u32 	%r497, [%r25+7552];
	add.s32 	%r498, %r497, %r496;
	min.s32 	%r499, %r483, %r498;
	st.shared.u32 	[%r14+128], %r499;
	ld.shared.u32 	%r500, [%r22+8308];
	ld.shared.u32 	%r501, [%r25+7424];
	add.s32 	%r502, %r501, %r500;
	min.s32 	%r503, %r487, %r502;
	st.shared.u32 	[%r14+8192], %r503;
	ld.shared.u32 	%r504, [%r22+8308];
	ld.shared.u32 	%r505, [%r25+7552];
	add.s32 	%r506, %r505, %r504;
	min.s32 	%r507, %r491, %r506;
	st.shared.u32 	[%r14+8320], %r507;
	ld.shared.u32 	%r508, [%r22+120];
	ld.shared.u32 	%r509, [%r25+7680];
	add.s32 	%r510, %r509, %r508;
	min.s32 	%r511, %r495, %r510;
	st.shared.u32 	[%r14], %r511;
	ld.shared.u32 	%r512, [%r22+120];
	ld.shared.u32 	%r513, [%r25+7808];
	add.s32 	%r514, %r513, %r512;
	min.s32 	%r515, %r499, %r514;
	st.shared.u32 	[%r14+128], %r515;
	ld.shared.u32 	%r516, [%r22+8312];
	ld.shared.u32 	%r517, [%r25+7680];
	add.s32 	%r518, %r517, %r516;
	min.s32 	%r519, %r503, %r518;
	st.shared.u32 	[%r14+8192], %r519;
	ld.shared.u32 	%r520, [%r22+8312];
	ld.shared.u32 	%r521, [%r25+7808];
	add.s32 	%r522, %r521, %r520;
	min.s32 	%r523, %r507, %r522;
	st.shared.u32 	[%r14+8320], %r523;
	ld.shared.u32 	%r524, [%r22+124];
	ld.shared.u32 	%r525, [%r25+7936];
	add.s32 	%r526, %r525, %r524;
	min.s32 	%r527, %r511, %r526;
	st.shared.u32 	[%r14], %r527;
	ld.shared.u32 	%r528, [%r22+124];
	ld.shared.u32 	%r529, [%r25+8064];
	add.s32 	%r530, %r529, %r528;
	min.s32 	%r531, %r515, %r530;
	st.shared.u32 	[%r14+128], %r531;
	ld.shared.u32 	%r532, [%r22+8316];
	ld.shared.u32 	%r533, [%r25+7936];
	add.s32 	%r534, %r533, %r532;
	min.s32 	%r535, %r519, %r534;
	st.shared.u32 	[%r14+8192], %r535;
	ld.shared.u32 	%r536, [%r22+8316];
	ld.shared.u32 	%r537, [%r25+8064];
	add.s32 	%r538, %r537, %r536;
	min.s32 	%r539, %r523, %r538;
	st.shared.u32 	[%r14+8320], %r539;
	ld.shared.u32 	%r540, [%r22+128];
	ld.shared.u32 	%r541, [%r25+8192];
	add.s32 	%r542, %r541, %r540;
	min.s32 	%r543, %r527, %r542;
	st.shared.u32 	[%r14], %r543;
	ld.shared.u32 	%r544, [%r22+128];
	ld.shared.u32 	%r545, [%r25+8320];
	add.s32 	%r546, %r545, %r544;
	min.s32 	%r547, %r531, %r546;
	st.shared.u32 	[%r14+128], %r547;
	ld.shared.u32 	%r548, [%r22+8320];
	ld.shared.u32 	%r549, [%r25+8192];
	add.s32 	%r550, %r549, %r548;
	min.s32 	%r551, %r535, %r550;
	st.shared.u32 	[%r14+8192], %r551;
	ld.shared.u32 	%r552, [%r22+8320];
	ld.shared.u32 	%r553, [%r25+8320];
	add.s32 	%r554, %r553, %r552;
	min.s32 	%r555, %r539, %r554;
	st.shared.u32 	[%r14+8320], %r555;
	ld.shared.u32 	%r556, [%r22+132];
	ld.shared.u32 	%r557, [%r25+8448];
	add.s32 	%r558, %r557, %r556;
	min.s32 	%r559, %r543, %r558;
	st.shared.u32 	[%r14], %r559;
	ld.shared.u32 	%r560, [%r22+132];
	ld.shared.u32 	%r561, [%r25+8576];
	add.s32 	%r562, %r561, %r560;
	min.s32 	%r563, %r547, %r562;
	st.shared.u32 	[%r14+128], %r563;
	ld.shared.u32 	%r564, [%r22+8324];
	ld.shared.u32 	%r565, [%r25+8448];
	add.s32 	%r566, %r565, %r564;
	min.s32 	%r567, %r551, %r566;
	st.shared.u32 	[%r14+8192], %r567;
	ld.shared.u32 	%r568, [%r22+8324];
	ld.shared.u32 	%r569, [%r25+8576];
	add.s32 	%r570, %r569, %r568;
	min.s32 	%r571, %r555, %r570;
	st.shared.u32 	[%r14+8320], %r571;
	ld.shared.u32 	%r572, [%r22+136];
	ld.shared.u32 	%r573, [%r25+8704];
	add.s32 	%r574, %r573, %r572;
	min.s32 	%r575, %r559, %r574;
	st.shared.u32 	[%r14], %r575;
	ld.shared.u32 	%r576, [%r22+136];
	ld.shared.u32 	%r577, [%r25+8832];
	add.s32 	%r578, %r577, %r576;
	min.s32 	%r579, %r563, %r578;
	st.shared.u32 	[%r14+128], %r579;
	ld.shared.u32 	%r580, [%r22+8328];
	ld.shared.u32 	%r581, [%r25+8704];
	add.s32 	%r582, %r581, %r580;
	min.s32 	%r583, %r567, %r582;
	st.shared.u32 	[%r14+8192], %r583;
	ld.shared.u32 	%r584, [%r22+8328];
	ld.shared.u32 	%r585, [%r25+8832];
	add.s32 	%r586, %r585, %r584;
	min.s32 	%r587, %r571, %r586;
	st.shared.u32 	[%r14+8320], %r587;
	ld.shared.u32 	%r588, [%r22+140];
	ld.shared.u32 	%r589, [%r25+8960];
	add.s32 	%r590, %r589, %r588;
	min.s32 	%r591, %r575, %r590;
	st.shared.u32 	[%r14], %r591;
	ld.shared.u32 	%r592, [%r22+140];
	ld.shared.u32 	%r593, [%r25+9088];
	add.s32 	%r594, %r593, %r592;
	min.s32 	%r595, %r579, %r594;
	st.shared.u32 	[%r14+128], %r595;
	ld.shared.u32 	%r596, [%r22+8332];
	ld.shared.u32 	%r597, [%r25+8960];
	add.s32 	%r598, %r597, %r596;
	min.s32 	%r599, %r583, %r598;
	st.shared.u32 	[%r14+8192], %r599;
	ld.shared.u32 	%r600, [%r22+8332];
	ld.shared.u32 	%r601, [%r25+9088];
	add.s32 	%r602, %r601, %r600;
	min.s32 	%r603, %r587, %r602;
	st.shared.u32 	[%r14+8320], %r603;
	ld.shared.u32 	%r604, [%r22+144];
	ld.shared.u32 	%r605, [%r25+9216];
	add.s32 	%r606, %r605, %r604;
	min.s32 	%r607, %r591, %r606;
	st.shared.u32 	[%r14], %r607;
	ld.shared.u32 	%r608, [%r22+144];
	ld.shared.u32 	%r609, [%r25+9344];
	add.s32 	%r610, %r609, %r608;
	min.s32 	%r611, %r595, %r610;
	st.shared.u32 	[%r14+128], %r611;
	ld.shared.u32 	%r612, [%r22+8336];
	ld.shared.u32 	%r613, [%r25+9216];
	add.s32 	%r614, %r613, %r612;
	min.s32 	%r615, %r599, %r614;
	st.shared.u32 	[%r14+8192], %r615;
	ld.shared.u32 	%r616, [%r22+8336];
	ld.shared.u32 	%r617, [%r25+9344];
	add.s32 	%r618, %r617, %r616;
	min.s32 	%r619, %r603, %r618;
	st.shared.u32 	[%r14+8320], %r619;
	ld.shared.u32 	%r620, [%r22+148];
	ld.shared.u32 	%r621, [%r25+9472];
	add.s32 	%r622, %r621, %r620;
	min.s32 	%r623, %r607, %r622;
	st.shared.u32 	[%r14], %r623;
	ld.shared.u32 	%r624, [%r22+148];
	ld.shared.u32 	%r625, [%r25+9600];
	add.s32 	%r626, %r625, %r624;
	min.s32 	%r627, %r611, %r626;
	st.shared.u32 	[%r14+128], %r627;
	ld.shared.u32 	%r628, [%r22+8340];
	ld.shared.u32 	%r629, [%r25+9472];
	add.s32 	%r630, %r629, %r628;
	min.s32 	%r631, %r615, %r630;
	st.shared.u32 	[%r14+8192], %r631;
	ld.shared.u32 	%r632, [%r22+8340];
	ld.shared.u32 	%r633, [%r25+9600];
	add.s32 	%r634, %r633, %r632;
	min.s32 	%r635, %r619, %r634;
	st.shared.u32 	[%r14+8320], %r635;
	ld.shared.u32 	%r636, [%r22+152];
	ld.shared.u32 	%r637, [%r25+9728];
	add.s32 	%r638, %r637, %r636;
	min.s32 	%r639, %r623, %r638;
	st.shared.u32 	[%r14], %r639;
	ld.shared.u32 	%r640, [%r22+152];
	ld.shared.u32 	%r641, [%r25+9856];
	add.s32 	%r642, %r641, %r640;
	min.s32 	%r643, %r627, %r642;
	st.shared.u32 	[%r14+128], %r643;
	ld.shared.u32 	%r644, [%r22+8344];
	ld.shared.u32 	%r645, [%r25+9728];
	add.s32 	%r646, %r645, %r644;
	min.s32 	%r647, %r631, %r646;
	st.shared.u32 	[%r14+8192], %r647;
	ld.shared.u32 	%r648, [%r22+8344];
	ld.shared.u32 	%r649, [%r25+9856];
	add.s32 	%r650, %r649, %r648;
	min.s32 	%r651, %r635, %r650;
	st.shared.u32 	[%r14+8320], %r651;
	ld.shared.u32 	%r652, [%r22+156];
	ld.shared.u32 	%r653, [%r25+9984];
	add.s32 	%r654, %r653, %r652;
	min.s32 	%r655, %r639, %r654;
	st.shared.u32 	[%r14], %r655;
	ld.shared.u32 	%r656, [%r22+156];
	ld.shared.u32 	%r657, [%r25+10112];
	add.s32 	%r658, %r657, %r656;
	min.s32 	%r659, %r643, %r658;
	st.shared.u32 	[%r14+128], %r659;
	ld.shared.u32 	%r660, [%r22+8348];
	ld.shared.u32 	%r661, [%r25+9984];
	add.s32 	%r662, %r661, %r660;
	min.s32 	%r663, %r647, %r662;
	st.shared.u32 	[%r14+8192], %r663;
	ld.shared.u32 	%r664, [%r22+8348];
	ld.shared.u32 	%r665, [%r25+10112];
	add.s32 	%r666, %r665, %r664;
	min.s32 	%r667, %r651, %r666;
	st.shared.u32 	[%r14+8320], %r667;
	ld.shared.u32 	%r668, [%r22+160];
	ld.shared.u32 	%r669, [%r25+10240];
	add.s32 	%r670, %r669, %r668;
	min.s32 	%r671, %r655, %r670;
	st.shared.u32 	[%r14], %r671;
	ld.shared.u32 	%r672, [%r22+160];
	ld.shared.u32 	%r673, [%r25+10368];
	add.s32 	%r674, %r673, %r672;
	min.s32 	%r675, %r659, %r674;
	st.shared.u32 	[%r14+128], %r675;
	ld.shared.u32 	%r676, [%r22+8352];
	ld.shared.u32 	%r677, [%r25+10240];
	add.s32 	%r678, %r677, %r676;
	min.s32 	%r679, %r663, %r678;
	st.shared.u32 	[%r14+8192], %r679;
	ld.shared.u32 	%r680, [%r22+8352];
	ld.shared.u32 	%r681, [%r25+10368];
	add.s32 	%r682, %r681, %r680;
	min.s32 	%r683, %r667, %r682;
	st.shared.u32 	[%r14+8320], %r683;
	ld.shared.u32 	%r684, [%r22+164];
	ld.shared.u32 	%r685, [%r25+10496];
	add.s32 	%r686, %r685, %r684;
	min.s32 	%r687, %r671, %r686;
	st.shared.u32 	[%r14], %r687;
	ld.shared.u32 	%r688, [%r22+164];
	ld.shared.u32 	%r689, [%r25+10624];
	add.s32 	%r690, %r689, %r688;
	min.s32 	%r691, %r675, %r690;
	st.shared.u32 	[%r14+128], %r691;
	ld.shared.u32 	%r692, [%r22+8356];
	ld.shared.u32 	%r693, [%r25+10496];
	add.s32 	%r694, %r693, %r692;
	min.s32 	%r695, %r679, %r694;
	st.shared.u32 	[%r14+8192], %r695;
	ld.shared.u32 	%r696, [%r22+8356];
	ld.shared.u32 	%r697, [%r25+10624];
	add.s32 	%r698, %r697, %r696;
	min.s32 	%r699, %r683, %r698;
	st.shared.u32 	[%r14+8320], %r699;
	ld.shared.u32 	%r700, [%r22+168];
	ld.shared.u32 	%r701, [%r25+10752];
	add.s32 	%r702, %r701, %r700;
	min.s32 	%r703, %r687, %r702;
	st.shared.u32 	[%r14], %r703;
	ld.shared.u32 	%r704, [%r22+168];
	ld.shared.u32 	%r705, [%r25+10880];
	add.s32 	%r706, %r705, %r704;
	min.s32 	%r707, %r691, %r706;
	st.shared.u32 	[%r14+128], %r707;
	ld.shared.u32 	%r708, [%r22+8360];
	ld.shared.u32 	%r709, [%r25+10752];
	add.s32 	%r710, %r709, %r708;
	min.s32 	%r711, %r695, %r710;
	st.shared.u32 	[%r14+8192], %r711;
	ld.shared.u32 	%r712, [%r22+8360];
	ld.shared.u32 	%r713, [%r25+10880];
	add.s32 	%r714, %r713, %r712;
	min.s32 	%r715, %r699, %r714;
	st.shared.u32 	[%r14+8320], %r715;
	ld.shared.u32 	%r716, [%r22+172];
	ld.shared.u32 	%r717, [%r25+11008];
	add.s32 	%r718, %r717, %r716;
	min.s32 	%r719, %r703, %r718;
	st.shared.u32 	[%r14], %r719;
	ld.shared.u32 	%r720, [%r22+172];
	ld.shared.u32 	%r721, [%r25+11136];
	add.s32 	%r722, %r721, %r720;
	min.s32 	%r723, %r707, %r722;
	st.shared.u32 	[%r14+128], %r723;
	ld.shared.u32 	%r724, [%r22+8364];
	ld.shared.u32 	%r725, [%r25+11008];
	add.s32 	%r726, %r725, %r724;
	min.s32 	%r727, %r711, %r726;
	st.shared.u32 	[%r14+8192], %r727;
	ld.shared.u32 	%r728, [%r22+8364];
	ld.shared.u32 	%r729, [%r25+11136];
	add.s32 	%r730, %r729, %r728;
	min.s32 	%r731, %r715, %r730;
	st.shared.u32 	[%r14+8320], %r731;
	ld.shared.u32 	%r732, [%r22+176];
	ld.shared.u32 	%r733, [%r25+11264];
	add.s32 	%r734, %r733, %r732;
	min.s32 	%r735, %r719, %r734;
	st.shared.u32 	[%r14], %r735;
	ld.shared.u32 	%r736, [%r22+176];
	ld.shared.u32 	%r737, [%r25+11392];
	add.s32 	%r738, %r737, %r736;
	min.s32 	%r739, %r723, %r738;
	st.shared.u32 	[%r14+128], %r739;
	ld.shared.u32 	%r740, [%r22+8368];
	ld.shared.u32 	%r741, [%r25+11264];
	add.s32 	%r742, %r741, %r740;
	min.s32 	%r743, %r727, %r742;
	st.shared.u32 	[%r14+8192], %r743;
	ld.shared.u32 	%r744, [%r22+8368];
	ld.shared.u32 	%r745, [%r25+11392];
	add.s32 	%r746, %r745, %r744;
	min.s32 	%r747, %r731, %r746;
	st.shared.u32 	[%r14+8320], %r747;
	ld.shared.u32 	%r748, [%r22+180];
	ld.shared.u32 	%r749, [%r25+11520];
	add.s32 	%r750, %r749, %r748;
	min.s32 	%r751, %r735, %r750;
	st.shared.u32 	[%r14], %r751;
	ld.shared.u32 	%r752, [%r22+180];
	ld.shared.u32 	%r753, [%r25+11648];
	add.s32 	%r754, %r753, %r752;
	min.s32 	%r755, %r739, %r754;
	st.shared.u32 	[%r14+128], %r755;
	ld.shared.u32 	%r756, [%r22+8372];
	ld.shared.u32 	%r757, [%r25+11520];
	add.s32 	%r758, %r757, %r756;
	min.s32 	%r759, %r743, %r758;
	st.shared.u32 	[%r14+8192], %r759;
	ld.shared.u32 	%r760, [%r22+8372];
	ld.shared.u32 	%r761, [%r25+11648];
	add.s32 	%r762, %r761, %r760;
	min.s32 	%r763, %r747, %r762;
	st.shared.u32 	[%r14+8320], %r763;
	ld.shared.u32 	%r764, [%r22+184];
	ld.shared.u32 	%r765, [%r25+11776];
	add.s32 	%r766, %r765, %r764;
	min.s32 	%r767, %r751, %r766;
	st.shared.u32 	[%r14], %r767;
	ld.shared.u32 	%r768, [%r22+184];
	ld.shared.u32 	%r769, [%r25+11904];
	add.s32 	%r770, %r769, %r768;
	min.s32 	%r771, %r755, %r770;
	st.shared.u32 	[%r14+128], %r771;
	ld.shared.u32 	%r772, [%r22+8376];
	ld.shared.u32 	%r773, [%r25+11776];
	add.s32 	%r774, %r773, %r772;
	min.s32 	%r775, %r759, %r774;
	st.shared.u32 	[%r14+8192], %r775;
	ld.shared.u32 	%r776, [%r22+8376];
	ld.shared.u32 	%r777, [%r25+11904];
	add.s32 	%r778, %r777, %r776;
	min.s32 	%r779, %r763, %r778;
	st.shared.u32 	[%r14+8320], %r779;
	ld.shared.u32 	%r780, [%r22+188];
	ld.shared.u32 	%r781, [%r25+12032];
	add.s32 	%r782, %r781, %r780;
	min.s32 	%r783, %r767, %r782;
	st.shared.u32 	[%r14], %r783;
	ld.shared.u32 	%r784, [%r22+188];
	ld.shared.u32 	%r785, [%r25+12160];
	add.s32 	%r786, %r785, %r784;
	min.s32 	%r787, %r771, %r786;
	st.shared.u32 	[%r14+128], %r787;
	ld.shared.u32 	%r788, [%r22+8380];
	ld.shared.u32 	%r789, [%r25+12032];
	add.s32 	%r790, %r789, %r788;
	min.s32 	%r791, %r775, %r790;
	st.shared.u32 	[%r14+8192], %r791;
	ld.shared.u32 	%r792, [%r22+8380];
	ld.shared.u32 	%r793, [%r25+12160];
	add.s32 	%r794, %r793, %r792;
	min.s32 	%r795, %r779, %r794;
	st.shared.u32 	[%r14+8320], %r795;
	ld.shared.u32 	%r796, [%r22+192];
	ld.shared.u32 	%r797, [%r25+12288];
	add.s32 	%r798, %r797, %r796;
	min.s32 	%r799, %r783, %r798;
	st.shared.u32 	[%r14], %r799;
	ld.shared.u32 	%r800, [%r22+192];
	ld.shared.u32 	%r801, [%r25+12416];
	add.s32 	%r802, %r801, %r800;
	min.s32 	%r803, %r787, %r802;
	st.shared.u32 	[%r14+128], %r803;
	ld.shared.u32 	%r804, [%r22+8384];
	ld.shared.u32 	%r805, [%r25+12288];
	add.s32 	%r806, %r805, %r804;
	min.s32 	%r807, %r791, %r806;
	st.shared.u32 	[%r14+8192], %r807;
	ld.shared.u32 	%r808, [%r22+8384];
	ld.shared.u32 	%r809, [%r25+12416];
	add.s32 	%r810, %r809, %r808;
	min.s32 	%r811, %r795, %r810;
	st.shared.u32 	[%r14+8320], %r811;
	ld.shared.u32 	%r812, [%r22+196];
	ld.shared.u32 	%r813, [%r25+12544];
	add.s32 	%r814, %r813, %r812;
	min.s32 	%r815, %r799, %r814;
	st.shared.u32 	[%r14], %r815;
	ld.shared.u32 	%r816, [%r22+196];
	ld.shared.u32 	%r817, [%r25+12672];
	add.s32 	%r818, %r817, %r816;
	min.s32 	%r819, %r803, %r818;
	st.shared.u32 	[%r14+128], %r819;
	ld.shared.u32 	%r820, [%r22+8388];
	ld.shared.u32 	%r821, [%r25+12544];
	add.s32 	%r822, %r821, %r820;
	min.s32 	%r823, %r807, %r822;
	st.shared.u32 	[%r14+8192], %r823;
	ld.shared.u32 	%r824, [%r22+8388];
	ld.shared.u32 	%r825, [%r25+12672];
	add.s32 	%r826, %r825, %r824;
	min.s32 	%r827, %r811, %r826;
	st.shared.u32 	[%r14+8320], %r827;
	ld.shared.u32 	%r828, [%r22+200];
	ld.shared.u32 	%r829, [%r25+12800];
	add.s32 	%r830, %r829, %r828;
	min.s32 	%r831, %r815, %r830;
	st.shared.u32 	[%r14], %r831;
	ld.shared.u32 	%r832, [%r22+200];
	ld.shared.u32 	%r833, [%r25+12928];
	add.s32 	%r834, %r833, %r832;
	min.s32 	%r835, %r819, %r834;
	st.shared.u32 	[%r14+128], %r835;
	ld.shared.u32 	%r836, [%r22+8392];
	ld.shared.u32 	%r837, [%r25+12800];
	add.s32 	%r838, %r837, %r836;
	min.s32 	%r839, %r823, %r838;
	st.shared.u32 	[%r14+8192], %r839;
	ld.shared.u32 	%r840, [%r22+8392];
	ld.shared.u32 	%r841, [%r25+12928];
	add.s32 	%r842, %r841, %r840;
	min.s32 	%r843, %r827, %r842;
	st.shared.u32 	[%r14+8320], %r843;
	ld.shared.u32 	%r844, [%r22+204];
	ld.shared.u32 	%r845, [%r25+13056];
	add.s32 	%r846, %r845, %r844;
	min.s32 	%r847, %r831, %r846;
	st.shared.u32 	[%r14], %r847;
	ld.shared.u32 	%r848, [%r22+204];
	ld.shared.u32 	%r849, [%r25+13184];
	add.s32 	%r850, %r849, %r848;
	min.s32 	%r851, %r835, %r850;
	st.shared.u32 	[%r14+128], %r851;
	ld.shared.u32 	%r852, [%r22+8396];
	ld.shared.u32 	%r853, [%r25+13056];
	add.s32 	%r854, %r853, %r852;
	min.s32 	%r855, %r839, %r854;
	st.shared.u32 	[%r14+8192], %r855;
	ld.shared.u32 	%r856, [%r22+8396];
	ld.shared.u32 	%r857, [%r25+13184];
	add.s32 	%r858, %r857, %r856;
	min.s32 	%r859, %r843, %r858;
	st.shared.u32 	[%r14+8320], %r859;
	ld.shared.u32 	%r860, [%r22+208];
	ld.shared.u32 	%r861, [%r25+13312];
	add.s32 	%r862, %r861, %r860;
	min.s32 	%r863, %r847, %r862;
	st.shared.u32 	[%r14], %r863;
	ld.shared.u32 	%r864, [%r22+208];
	ld.shared.u32 	%r865, [%r25+13440];
	add.s32 	%r866, %r865, %r864;
	min.s32 	%r867, %r851, %r866;
	st.shared.u32 	[%r14+128], %r867;
	ld.shared.u32 	%r868, [%r22+8400];
	ld.shared.u32 	%r869, [%r25+13312];
	add.s32 	%r870, %r869, %r868;
	min.s32 	%r871, %r855, %r870;
	st.shared.u32 	[%r14+8192], %r871;
	ld.shared.u32 	%r872, [%r22+8400];
	ld.shared.u32 	%r873, [%r25+13440];
	add.s32 	%r874, %r873, %r872;
	min.s32 	%r875, %r859, %r874;
	st.shared.u32 	[%r14+8320], %r875;
	ld.shared.u32 	%r876, [%r22+212];
	ld.shared.u32 	%r877, [%r25+13568];
	add.s32 	%r878, %r877, %r876;
	min.s32 	%r879, %r863, %r878;
	st.shared.u32 	[%r14], %r879;
	ld.shared.u32 	%r880, [%r22+212];
	ld.shared.u32 	%r881, [%r25+13696];
	add.s32 	%r882, %r881, %r880;
	min.s32 	%r883, %r867, %r882;
	st.shared.u32 	[%r14+128], %r883;
	ld.shared.u32 	%r884, [%r22+8404];
	ld.shared.u32 	%r885, [%r25+13568];
	add.s32 	%r886, %r885, %r884;
	min.s32 	%r887, %r871, %r886;
	st.shared.u32 	[%r14+8192], %r887;
	ld.shared.u32 	%r888, [%r22+8404];
	ld.shared.u32 	%r889, [%r25+13696];
	add.s32 	%r890, %r889, %r888;
	min.s32 	%r891, %r875, %r890;
	st.shared.u32 	[%r14+8320], %r891;
	ld.shared.u32 	%r892, [%r22+216];
	ld.shared.u32 	%r893, [%r25+13824];
	add.s32 	%r894, %r893, %r892;
	min.s32 	%r895, %r879, %r894;
	st.shared.u32 	[%r14], %r895;
	ld.shared.u32 	%r896, [%r22+216];
	ld.shared.u32 	%r897, [%r25+13952];
	add.s32 	%r898, %r897, %r896;
	min.s32 	%r899, %r883, %r898;
	st.shared.u32 	[%r14+128], %r899;
	ld.shared.u32 	%r900, [%r22+8408];
	ld.shared.u32 	%r901, [%r25+13824];
	add.s32 	%r902, %r901, %r900;
	min.s32 	%r903, %r887, %r902;
	st.shared.u32 	[%r14+8192], %r903;
	ld.shared.u32 	%r904, [%r22+8408];
	ld.shared.u32 	%r905, [%r25+13952];
	add.s32 	%r906, %r905, %r904;
	min.s32 	%r907, %r891, %r906;
	st.shared.u32 	[%r14+8320], %r907;
	ld.shared.u32 	%r908, [%r22+220];
	ld.shared.u32 	%r909, [%r25+14080];
	add.s32 	%r910, %r909, %r908;
	min.s32 	%r911, %r895, %r910;
	st.shared.u32 	[%r14], %r911;
	ld.shared.u32 	%r912, [%r22+220];
	ld.shared.u32 	%r913, [%r25+14208];
	add.s32 	%r914, %r913, %r912;
	min.s32 	%r915, %r899, %r914;
	st.shared.u32 	[%r14+128], %r915;
	ld.shared.u32 	%r916, [%r22+8412];
	ld.shared.u32 	%r917, [%r25+14080];
	add.s32 	%r918, %r917, %r916;
	min.s32 	%r919, %r903, %r918;
	st.shared.u32 	[%r14+8192], %r919;
	ld.shared.u32 	%r920, [%r22+8412];
	ld.shared.u32 	%r921, [%r25+14208];
	add.s32 	%r922, %r921, %r920;
	min.s32 	%r923, %r907, %r922;
	st.shared.u32 	[%r14+8320], %r923;
	ld.shared.u32 	%r924, [%r22+224];
	ld.shared.u32 	%r925, [%r25+14336];
	add.s32 	%r926, %r925, %r924;
	min.s32 	%r927, %r911, %r926;
	st.shared.u32 	[%r14], %r927;
	ld.shared.u32 	%r928, [%r22+224];
	ld.shared.u32 	%r929, [%r25+14464];
	add.s32 	%r930, %r929, %r928;
	min.s32 	%r931, %r915, %r930;
	st.shared.u32 	[%r14+128], %r931;
	ld.shared.u32 	%r932, [%r22+8416];
	ld.shared.u32 	%r933, [%r25+14336];
	add.s32 	%r934, %r933, %r932;
	min.s32 	%r935, %r919, %r934;
	st.shared.u32 	[%r14+8192], %r935;
	ld.shared.u32 	%r936, [%r22+8416];
	ld.shared.u32 	%r937, [%r25+14464];
	add.s32 	%r938, %r937, %r936;
	min.s32 	%r939, %r923, %r938;
	st.shared.u32 	[%r14+8320], %r939;
	ld.shared.u32 	%r940, [%r22+228];
	ld.shared.u32 	%r941, [%r25+14592];
	add.s32 	%r942, %r941, %r940;
	min.s32 	%r943, %r927, %r942;
	st.shared.u32 	[%r14], %r943;
	ld.shared.u32 	%r944, [%r22+228];
	ld.shared.u32 	%r945, [%r25+14720];
	add.s32 	%r946, %r945, %r944;
	min.s32 	%r947, %r931, %r946;
	st.shared.u32 	[%r14+128], %r947;
	ld.shared.u32 	%r948, [%r22+8420];
	ld.shared.u32 	%r949, [%r25+14592];
	add.s32 	%r950, %r949, %r948;
	min.s32 	%r951, %r935, %r950;
	st.shared.u32 	[%r14+8192], %r951;
	ld.shared.u32 	%r952, [%r22+8420];
	ld.shared.u32 	%r953, [%r25+14720];
	add.s32 	%r954, %r953, %r952;
	min.s32 	%r955, %r939, %r954;
	st.shared.u32 	[%r14+8320], %r955;
	ld.shared.u32 	%r956, [%r22+232];
	ld.shared.u32 	%r957, [%r25+14848];
	add.s32 	%r958, %r957, %r956;
	min.s32 	%r959, %r943, %r958;
	st.shared.u32 	[%r14], %r959;
	ld.shared.u32 	%r960, [%r22+232];
	ld.shared.u32 	%r961, [%r25+14976];
	add.s32 	%r962, %r961, %r960;
	min.s32 	%r963, %r947, %r962;
	st.shared.u32 	[%r14+128], %r963;
	ld.shared.u32 	%r964, [%r22+8424];
	ld.shared.u32 	%r965, [%r25+14848];
	add.s32 	%r966, %r965, %r964;
	min.s32 	%r967, %r951, %r966;
	st.shared.u32 	[%r14+8192], %r967;
	ld.shared.u32 	%r968, [%r22+8424];
	ld.shared.u32 	%r969, [%r25+14976];
	add.s32 	%r970, %r969, %r968;
	min.s32 	%r971, %r955, %r970;
	st.shared.u32 	[%r14+8320], %r971;
	ld.shared.u32 	%r972, [%r22+236];
	ld.shared.u32 	%r973, [%r25+15104];
	add.s32 	%r974, %r973, %r972;
	min.s32 	%r975, %r959, %r974;
	st.shared.u32 	[%r14], %r975;
	ld.shared.u32 	%r976, [%r22+236];
	ld.shared.u32 	%r977, [%r25+15232];
	add.s32 	%r978, %r977, %r976;
	min.s32 	%r979, %r963, %r978;
	st.shared.u32 	[%r14+128], %r979;
	ld.shared.u32 	%r980, [%r22+8428];
	ld.shared.u32 	%r981, [%r25+15104];
	add.s32 	%r982, %r981, %r980;
	min.s32 	%r983, %r967, %r982;
	st.shared.u32 	[%r14+8192], %r983;
	ld.shared.u32 	%r984, [%r22+8428];
	ld.shared.u32 	%r985, [%r25+15232];
	add.s32 	%r986, %r985, %r984;
	min.s32 	%r987, %r971, %r986;
	st.shared.u32 	[%r14+8320], %r987;
	ld.shared.u32 	%r988, [%r22+240];
	ld.shared.u32 	%r989, [%r25+15360];
	add.s32 	%r990, %r989, %r988;
	min.s32 	%r991, %r975, %r990;
	st.shared.u32 	[%r14], %r991;
	ld.shared.u32 	%r992, [%r22+240];
	ld.shared.u32 	%r993, [%r25+15488];
	add.s32 	%r994, %r993, %r992;
	min.s32 	%r995, %r979, %r994;
	st.shared.u32 	[%r14+128], %r995;
	ld.shared.u32 	%r996, [%r22+8432];
	ld.shared.u32 	%r997, [%r25+15360];
	add.s32 	%r998, %r997, %r996;
	min.s32 	%r999, %r983, %r998;
	st.shared.u32 	[%r14+8192], %r999;
	ld.shared.u32 	%r1000, [%r22+8432];
	ld.shared.u32 	%r1001, [%r25+15488];
	add.s32 	%r1002, %r1001, %r1000;
	min.s32 	%r1003, %r987, %r1002;
	st.shared.u32 	[%r14+8320], %r1003;
	ld.shared.u32 	%r1004, [%r22+244];
	ld.shared.u32 	%r1005, [%r25+15616];
	add.s32 	%r1006, %r1005, %r1004;
	min.s32 	%r1007, %r991, %r1006;
	st.shared.u32 	[%r14], %r1007;
	ld.shared.u32 	%r1008, [%r22+244];
	ld.shared.u32 	%r1009, [%r25+15744];
	add.s32 	%r1010, %r1009, %r1008;
	min.s32 	%r1011, %r995, %r1010;
	st.shared.u32 	[%r14+128], %r1011;
	ld.shared.u32 	%r1012, [%r22+8436];
	ld.shared.u32 	%r1013, [%r25+15616];
	add.s32 	%r1014, %r1013, %r1012;
	min.s32 	%r1015, %r999, %r1014;
	st.shared.u32 	[%r14+8192], %r1015;
	ld.shared.u32 	%r1016, [%r22+8436];
	ld.shared.u32 	%r1017, [%r25+15744];
	add.s32 	%r1018, %r1017, %r1016;
	min.s32 	%r1019, %r1003, %r1018;
	st.shared.u32 	[%r14+8320], %r1019;
	ld.shared.u32 	%r1020, [%r22+248];
	ld.shared.u32 	%r1021, [%r25+15872];
	add.s32 	%r1022, %r1021, %r1020;
	min.s32 	%r1023, %r1007, %r1022;
	st.shared.u32 	[%r14], %r1023;
	ld.shared.u32 	%r1024, [%r22+248];
	ld.shared.u32 	%r1025, [%r25+16000];
	add.s32 	%r1026, %r1025, %r1024;
	min.s32 	%r1027, %r1011, %r1026;
	st.shared.u32 	[%r14+128], %r1027;
	ld.shared.u32 	%r1028, [%r22+8440];
	ld.shared.u32 	%r1029, [%r25+15872];
	add.s32 	%r1030, %r1029, %r1028;
	min.s32 	%r1031, %r1015, %r1030;
	st.shared.u32 	[%r14+8192], %r1031;
	ld.shared.u32 	%r1032, [%r22+8440];
	ld.shared.u32 	%r1033, [%r25+16000];
	add.s32 	%r1034, %r1033, %r1032;
	min.s32 	%r1035, %r1019, %r1034;
	st.shared.u32 	[%r14+8320], %r1035;
	ld.shared.u32 	%r1036, [%r22+252];
	ld.shared.u32 	%r1037, [%r25+16128];
	add.s32 	%r1038, %r1037, %r1036;
	min.s32 	%r1039, %r1023, %r1038;
	st.shared.u32 	[%r14], %r1039;
	ld.shared.u32 	%r1040, [%r22+252];
	ld.shared.u32 	%r1041, [%r25+16256];
	add.s32 	%r1042, %r1041, %r1040;
	min.s32 	%r1043, %r1027, %r1042;
	st.shared.u32 	[%r14+128], %r1043;
	ld.shared.u32 	%r1044, [%r22+8444];
	ld.shared.u32 	%r1045, [%r25+16128];
	add.s32 	%r1046, %r1045, %r1044;
	min.s32 	%r1047, %r1031, %r1046;
	st.shared.u32 	[%r14+8192], %r1047;
	ld.shared.u32 	%r1048, [%r22+8444];
	ld.shared.u32 	%r1049, [%r25+16256];
	add.s32 	%r1050, %r1049, %r1048;
	min.s32 	%r1051, %r1035, %r1050;
	st.shared.u32 	[%r14+8320], %r1051;
	st.global.u32 	[%rd4], %r1039;
	st.global.u32 	[%rd4+128], %r1043;
	st.global.u32 	[%rd6], %r1047;
	st.global.u32 	[%rd6+128], %r1051;
	ret;

}
	// .globl	_Z6phase2iPii
.visible .entry _Z6phase2iPii(
	.param .u32 _Z6phase2iPii_param_0,
	.param .u64 .ptr .align 1 _Z6phase2iPii_param_1,
	.param .u32 _Z6phase2iPii_param_2
)
{
	.reg .pred 	%p<3>;
	.reg .b32 	%r<818>;
	.reg .b64 	%rd<15>;

	ld.param.u32 	%r1, [_Z6phase2iPii_param_0];
	ld.param.u64 	%rd1, [_Z6phase2iPii_param_1];
	ld.param.u32 	%r2, [_Z6phase2iPii_param_2];
	cvta.to.global.u64 	%rd2, %rd1;
	mov.u32 	%r3, %tid.x;
	mov.u32 	%r4, %tid.y;
	mov.u32 	%r5, %ctaid.x;
	mov.u32 	%r6, %ctaid.y;
	shl.b32 	%r7, %r1, 6;
	setp.eq.s32 	%p1, %r5, 0;
	setp.ge.s32 	%p2, %r6, %r1;
	selp.u32 	%r8, 1, 0, %p2;
	add.s32 	%r9, %r6, %r8;
	selp.b32 	%r10, %r9, 0, %p1;
	mad.lo.s32 	%r11, %r1, %r5, %r10;
	shl.b32 	%r12, %r11, 6;
	selp.b32 	%r13, %r1, 0, %p1;
	mad.lo.s32 	%r14, %r9, %r5, %r13;
	shl.b32 	%r15, %r14, 6;
	add.s32 	%r16, %r12, %r4;
	mul.lo.s32 	%r17, %r16, %r2;
	add.s32 	%r18, %r15, %r3;
	add.s32 	%r19, %r17, %r18;
	mul.wide.s32 	%rd3, %r19, 4;
	add.s64 	%rd4, %rd2, %rd3;
	ld.global.u32 	%r20, [%rd4];
	ld.global.u32 	%r21, [%rd4+128];
	shl.b32 	%r22, %r2, 5;
	add.s32 	%r23, %r17, %r22;
	add.s32 	%r24, %r23, %r18;
	mul.wide.s32 	%rd5, %r24, 4;
	add.s64 	%rd6, %rd2, %rd5;
	ld.global.u32 	%r25, [%rd6];
	ld.global.u32 	%r26, [%rd6+128];
	add.s32 	%r27, %r7, %r3;
	add.s32 	%r28, %r17, %r27;
	mul.wide.s32 	%rd7, %r28, 4;
	add.s64 	%rd8, %rd2, %rd7;
	ld.global.u32 	%r29, [%rd8];
	shl.b32 	%r30, %r4, 6;
	add.s32 	%r31, %r30, %r3;
	shl.b32 	%r32, %r31, 2;
	mov.u32 	%r33, shared_memory;
	add.s32 	%r34, %r33, %r32;
	st.shared.u32 	[%r34], %r29;
	ld.global.u32 	%r35, [%rd8+128];
	st.shared.u32 	[%r34+128], %r35;
	add.s32 	%r36, %r23, %r27;
	mul.wide.s32 	%rd9, %r36, 4;
	add.s64 	%rd10, %rd2, %rd9;
	ld.global.u32 	%r37, [%rd10];
	st.shared.u32 	[%r34+8192], %r37;
	ld.global.u32 	%r38, [%rd10+128];
	st.shared.u32 	[%r34+8320], %r38;
	add.s32 	%r39, %r7, %r4;
	mad.lo.s32 	%r40, %r39, %r2, %r18;
	mul.wide.s32 	%rd11, %r40, 4;
	add.s64 	%rd12, %rd2, %rd11;
	ld.global.u32 	%r41, [%rd12];
	st.shared.u32 	[%r34+16384], %r41;
	ld.global.u32 	%r42, [%rd12+128];
	st.shared.u32 	[%r34+16512], %r42;
	add.s32 	%r43, %r40, %r22;
	mul.wide.s32 	%rd13, %r43, 4;
	add.s64 	%rd14, %rd2, %rd13;
	ld.global.u32 	%r44, [%rd14];
	st.shared.u32 	[%r34+24576], %r44;
	ld.global.u32 	%r45, [%rd14+128];
	st.shared.u32 	[%r34+24704], %r45;
	bar.sync 	0;
	shl.b32 	%r46, %r4, 8;
	add.s32 	%r47, %r33, %r46;
	ld.shared.v4.u32 	{%r48, %r49, %r50, %r51}, [%r47];
	shl.b32 	%r52, %r3, 2;
	add.s32 	%r53, %r33, %r52;
	ld.shared.u32 	%r54, [%r53+16384];
	add.s32 	%r55, %r54, %r48;
	min.s32 	%r56, %r20, %r55;
	ld.shared.u32 	%r57, [%r53+16512];
	add.s32 	%r58, %r57, %r48;
	min.s32 	%r59, %r21, %r58;
	ld.shared.v4.u32 	{%r60, %r61, %r62, %r63}, [%r47+8192];
	add.s32 	%r64, %r54, %r60;
	min.s32 	%r65, %r25, %r64;
	add.s32 	%r66, %r57, %r60;
	min.s32 	%r67, %r26, %r66;
	ld.shared.u32 	%r68, [%r53+16640];
	add.s32 	%r69, %r68, %r49;
	min.s32 	%r70, %r56, %r69;
	ld.shared.u32 	%r71, [%r53+16768];
	add.s32 	%r72, %r71, %r49;
	min.s32 	%r73, %r59, %r72;
	add.s32 	%r74, %r68, %r61;
	min.s32 	%r75, %r65, %r74;
	add.s32 	%r76, %r71, %r61;
	min.s32 	%r77, %r67, %r76;
	ld.shared.u32 	%r78, [%r53+16896];
	add.s32 	%r79, %r78, %r50;
	min.s32 	%r80, %r70, %r79;
	ld.shared.u32 	%r81, [%r53+17024];
	add.s32 	%r82, %r81, %r50;
	min.s32 	%r83, %r73, %r82;
	add.s32 	%r84, %r78, %r62;
	min.s32 	%r85, %r75, %r84;
	add.s32 	%r86, %r81, %r62;
	min.s32 	%r87, %r77, %r86;
	ld.shared.u32 	%r88, [%r53+17152];
	add.s32 	%r89, %r88, %r51;
	min.s32 	%r90, %r80, %r89;
	ld.shared.u32 	%r91, [%r53+17280];
	add.s32 	%r92, %r91, %r51;
	min.s32 	%r93, %r83, %r92;
	add.s32 	%r94, %r88, %r63;
	min.s32 	%r95, %r85, %r94;
	add.s32 	%r96, %r91, %r63;
	min.s32 	%r97, %r87, %r96;
	ld.shared.v4.u32 	{%r98, %r99, %r100, %r101}, [%r47+16];
	ld.shared.u32 	%r102, [%r53+17408];
	add.s32 	%r103, %r102, %r98;
	min.s32 	%r104, %r90, %r103;
	ld.shared.u32 	%r105, [%r53+17536];
	add.s32 	%r106, %r105, %r98;
	min.s32 	%r107, %r93, %r106;
	ld.shared.v4.u32 	{%r108, %r109, %r110, %r111}, [%r47+8208];
	add.s32 	%r112, %r102, %r108;
	min.s32 	%r113, %r95, %r112;
	add.s32 	%r114, %r105, %r108;
	min.s32 	%r115, %r97, %r114;
	ld.shared.u32 	%r116, [%r53+17664];
	add.s32 	%r117, %r116, %r99;
	min.s32 	%r118, %r104, %r117;
	ld.shared.u32 	%r119, [%r53+17792];
	add.s32 	%r120, %r119, %r99;
	min.s32 	%r121, %r107, %r120;
	add.s32 	%r122, %r116, %r109;
	min.s32 	%r123, %r113, %r122;
	add.s32 	%r124, %r119, %r109;
	min.s32 	%r125, %r115, %r124;
	ld.shared.u32 	%r126, [%r53+17920];
	add.s32 	%r127, %r126, %r100;
	min.s32 	%r128, %r118, %r127;
	ld.shared.u32 	%r129, [%r53+18048];
	add.s32 	%r130, %r129, %r100;
	min.s32 	%r131, %r121, %r130;
	add.s32 	%r132, %r126, %r110;
	min.s32 	%r133, %r123, %r132;
	add.s32 	%r134, %r129, %r110;
	min.s32 	%r135, %r125, %r134;
	ld.shared.u32 	%r136, [%r53+18176];
	add.s32 	%r137, %r136, %r101;
	min.s32 	%r138, %r128, %r137;
	ld.shared.u32 	%r139, [%r53+18304];
	add.s32 	%r140, %r139, %r101;
	min.s32 	%r141, %r131, %r140;
	add.s32 	%r142, %r136, %r111;
	min.s32 	%r143, %r133, %r142;
	add.s32 	%r144, %r139, %r111;
	min.s32 	%r145, %r135, %r144;
	ld.shared.v4.u32 	{%r146, %r147, %r148, %r149}, [%r47+32];
	ld.shared.u32 	%r150, [%r53+18432];
	add.s32 	%r151, %r150, %r146;
	min.s32 	%r152, %r138, %r151;
	ld.shared.u32 	%r153, [%r53+18560];
	add.s32 	%r154, %r153, %r146;
	min.s32 	%r155, %r141, %r154;
	ld.shared.v4.u32 	{%r156, %r157, %r158, %r159}, [%r47+8224];
	add.s32 	%r160, %r150, %r156;
	min.s32 	%r161, %r143, %r160;
	add.s32 	%r162, %r153, %r156;
	min.s32 	%r163, %r145, %r162;
	ld.shared.u32 	%r164, [%r53+18688];
	add.s32 	%r165, %r164, %r147;
	min.s32 	%r166, %r152, %r165;
	ld.shared.u32 	%r167, [%r53+18816];
	add.s32 	%r168, %r167, %r147;
	min.s32 	%r169, %r155, %r168;
	add.s32 	%r170, %r164, %r157;
	min.s32 	%r171, %r161, %r170;
	add.s32 	%r172, %r167, %r157;
	min.s32 	%r173, %r163, %r172;
	ld.shared.u32 	%r174, [%r53+18944];
	add.s32 	%r175, %r174, %r148;
	min.s32 	%r176, %r166, %r175;
	ld.shared.u32 	%r177, [%r53+19072];
	add.s32 	%r178, %r177, %r148;
	min.s32 	%r179, %r169, %r178;
	add.s32 	%r180, %r174, %r158;
	min.s32 	%r181, %r171, %r180;
	add.s32 	%r182, %r177, %r158;
	min.s32 	%r183, %r173, %r182;
	ld.shared.u32 	%r184, [%r53+19200];
	add.s32 	%r185, %r184, %r149;
	min.s32 	%r186, %r176, %r185;
	ld.shared.u32 	%r187, [%r53+19328];
	add.s32 	%r188, %r187, %r149;
	min.s32 	%r189, %r179, %r188;
	add.s32 	%r190, %r184, %r159;
	min.s32 	%r191, %r181, %r190;
	add.s32 	%r192, %r187, %r159;
	min.s32 	%r193, %r183, %r192;
	ld.shared.v4.u32 	{%r194, %r195, %r196, %r197}, [%r47+48];
	ld.shared.u32 	%r198, [%r53+19456];
	add.s32 	%r199, %r198, %r194;
	min.s32 	%r200, %r186, %r199;
	ld.shared.u32 	%r201, [%r53+19584];
	add.s32 	%r202, %r201, %r194;
	min.s32 	%r203, %r189, %r202;
	ld.shared.v4.u32 	{%r204, %r205, %r206, %r207}, [%r47+8240];
	add.s32 	%r208, %r198, %r204;
	min.s32 	%r209, %r191, %r208;
	add.s32 	%r210, %r201, %r204;
	min.s32 	%r211, %r193, %r210;
	ld.shared.u32 	%r212, [%r53+19712];
	add.s32 	%r213, %r212, %r195;
	min.s32 	%r214, %r200, %r213;
	ld.shared.u32 	%r215, [%r53+19840];
	add.s32 	%r216, %r215, %r195;
	min.s32 	%r217, %r203, %r216;
	add.s32 	%r218, %r212, %r205;
	min.s32 	%r219, %r209, %r218;
	add.s32 	%r220, %r215, %r205;
	min.s32 	%r221, %r211, %r220;
	ld.shared.u32 	%r222, [%r53+19968];
	add.s32 	%r223, %r222, %r196;
	min.s32 	%r224, %r214, %r223;
	ld.shared.u32 	%r225, [%r53+20096];
	add.s32 	%r226, %r225, %r196;
	min.s32 	%r227, %r217, %r226;
	add.s32 	%r228, %r222, %r206;
	min.s32 	%r229, %r219, %r228;
	add.s32 	%r230, %r225, %r206;
	min.s32 	%r231, %r221, %r230;
	ld.shared.u32 	%r232, [%r53+20224];
	add.s32 	%r233, %r232, %r197;
	min.s32 	%r234, %r224, %r233;
	ld.shared.u32 	%r235, [%r53+20352];
	add.s32 	%r236, %r235, %r197;
	min.s32 	%r237, %r227, %r236;
	add.s32 	%r238, %r232, %r207;
	min.s32 	%r239, %r229, %r238;
	add.s32 	%r240, %r235, %r207;
	min.s32 	%r241, %r231, %r240;
	ld.shared.v4.u32 	{%r242, %r243, %r244, %r245}, [%r47+64];
	ld.shared.u32 	%r246, [%r53+20480];
	add.s32 	%r247, %r246, %r242;
	min.s32 	%r248, %r234, %r247;
	ld.shared.u32 	%r249, [%r53+20608];
	add.s32 	%r250, %r249, %r242;
	min.s32 	%r251, %r237, %r250;
	ld.shared.v4.u32 	{%r252, %r253, %r254, %r255}, [%r47+8256];
	add.s32 	%r256, %r246, %r252;
	min.s32 	%r257, %r239, %r256;
	add.s32 	%r258, %r249, %r252;
	min.s32 	%r259, %r241, %r258;
	ld.shared.u32 	%r260, [%r53+20736];
	add.s32 	%r261, %r260, %r243;
	min.s32 	%r262, %r248, %r261;
	ld.shared.u32 	%r263, [%r53+20864];
	add.s32 	%r264, %r263, %r243;
	min.s32 	%r265, %r251, %r264;
	add.s32 	%r266, %r260, %r253;
	min.s32 	%r267, %r257, %r266;
	add.s32 	%r268, %r263, %r253;
	min.s32 	%r269, %r259, %r268;
	ld.shared.u32 	%r270, [%r53+20992];
	add.s32 	%r271, %r270, %r244;
	min.s32 	%r272, %r262, %r271;
	ld.shared.u32 	%r273, [%r53+21120];
	add.s32 	%r274, %r273, %r244;
	min.s32 	%r275, %r265, %r274;
	add.s32 	%r276, %r270, %r254;
	min.s32 	%r277, %r267, %r276;
	add.s32 	%r278, %r273, %r254;
	min.s32 	%r279, %r269, %r278;
	ld.shared.u32 	%r280, [%r53+21248];
	add.s32 	%r281, %r280, %r245;
	min.s32 	%r282, %r272, %r281;
	ld.shared.u32 	%r283, [%r53+21376];
	add.s32 	%r284, %r283, %r245;
	min.s32 	%r285, %r275, %r284;
	add.s32 	%r286, %r280, %r255;
	min.s32 	%r287, %r277, %r286;
	add.s32 	%r288, %r283, %r255;
	min.s32 	%r289, %r279, %r288;
	ld.shared.v4.u32 	{%r290, %r291, %r292, %r293}, [%r47+80];
	ld.shared.u32 	%r294, [%r53+21504];
	add.s32 	%r295, %r294, %r290;
	min.s32 	%r296, %r282, %r295;
	ld.shared.u32 	%r297, [%r53+21632];
	add.s32 	%r298, %r297, %r290;
	min.s32 	%r299, %r285, %r298;
	ld.shared.v4.u32 	{%r300, %r301, %r302, %r303}, [%r47+8272];
	add.s32 	%r304, %r294, %r300;
	min.s32 	%r305, %r287, %r304;
	add.s32 	%r306, %r297, %r300;
	min.s32 	%r307, %r289, %r306;
	ld.shared.u32 	%r308, [%r53+21760];
	add.s32 	%r309, %r308, %r291;
	min.s32 	%r310, %r296, %r309;
	ld.shared.u32 	%r311, [%r53+21888];
	add.s32 	%r312, %r311, %r291;
	min.s32 	%r313, %r299, %r312;
	add.s32 	%r314, %r308, %r301;
	min.s32 	%r315, %r305, %r314;
	add.s32 	%r316, %r311, %r301;
	min.s32 	%r317, %r307, %r316;
	ld.shared.u32 	%r318, [%r53+22016];
	add.s32 	%r319, %r318, %r292;
	min.s32 	%r320, %r310, %r319;
	ld.shared.u32 	%r321, [%r53+22144];
	add.s32 	%r322, %r321, %r292;
	min.s32 	%r323, %r313, %r322;
	add.s32 	%r324, %r318, %r302;
	min.s32 	%r325, %r315, %r324;
	add.s32 	%r326, %r321, %r302;
	min.s32 	%r327, %r317, %r326;
	ld.shared.u32 	%r328, [%r53+22272];
	add.s32 	%r329, %r328, %r293;
	min.s32 	%r330, %r320, %r329;
	ld.shared.u32 	%r331, [%r53+22400];
	add.s32 	%r332, %r331, %r293;
	min.s32 	%r333, %r323, %r332;
	add.s32 	%r334, %r328, %r303;
	min.s32 	%r335, %r325, %r334;
	add.s32 	%r336, %r331, %r303;
	min.s32 	%r337, %r327, %r336;
	ld.shared.v4.u32 	{%r338, %r339, %r340, %r341}, [%r47+96];
	ld.shared.u32 	%r342, [%r53+22528];
	add.s32 	%r343, %r342, %r338;
	min.s32 	%r344, %r330, %r343;
	ld.shared.u32 	%r345, [%r53+22656];
	add.s32 	%r346, %r345, %r338;
	min.s32 	%r347, %r333, %r346;
	ld.shared.v4.u32 	{%r348, %r349, %r350, %r351}, [%r47+8288];
	add.s32 	%r352, %r342, %r348;
	min.s32 	%r353, %r335, %r352;
	add.s32 	%r354, %r345, %r348;
	min.s32 	%r355, %r337, %r354;
	ld.shared.u32 	%r356, [%r53+22784];
	add.s32 	%r357, %r356, %r339;
	min.s32 	%r358, %r344, %r357;
	ld.shared.u32 	%r359, [%r53+22912];
	add.s32 	%r360, %r359, %r339;
	min.s32 	%r361, %r347, %r360;
	add.s32 	%r362, %r356, %r349;
	min.s32 	%r363, %r353, %r362;
	add.s32 	%r364, %r359, %r349;
	min.s32 	%r365, %r355, %r364;
	ld.shared.u32 	%r366, [%r53+23040];
	add.s32 	%r367, %r366, %r340;
	min.s32 	%r368, %r358, %r367;
	ld.shared.u32 	%r369, [%r53+23168];
	add.s32 	%r370, %r369, %r340;
	min.s32 	%r371, %r361, %r370;
	add.s32 	%r372, %r366, %r350;
	min.s32 	%r373, %r363, %r372;
	add.s32 	%r374, %r369, %r350;
	min.s32 	%r375, %r365, %r374;
	ld.shared.u32 	%r376, [%r53+23296];
	add.s32 	%r377, %r376, %r341;
	min.s32 	%r378, %r368, %r377;
	ld.shared.u32 	%r379, [%r53+23424];
	add.s32 	%r380, %r379, %r341;
	min.s32 	%r381, %r371, %r380;
	add.s32 	%r382, %r376, %r351;
	min.s32 	%r383, %r373, %r382;
	add.s32 	%r384, %r379, %r351;
	min.s32 	%r385, %r375, %r384;
	ld.shared.v4.u32 	{%r386, %r387, %r388, %r389}, [%r47+112];
	ld.shared.u32 	%r390, [%r53+23552];
	add.s32 	%r391, %r390, %r386;
	min.s32 	%r392, %r378, %r391;
	ld.shared.u32 	%r393, [%r53+23680];
	add.s32 	%r394, %r393, %r386;
	min.s32 	%r395, %r381, %r394;
	ld.shared.v4.u32 	{%r396, %r397, %r398, %r399}, [%r47+8304];
	add.s32 	%r400, %r390, %r396;
	min.s32 	%r401, %r383, %r400;
	add.s32 	%r402, %r393, %r396;
	min.s32 	%r403, %r385, %r402;
	ld.shared.u32 	%r404, [%r53+23808];
	add.s32 	%r405, %r404, %r387;
	min.s32 	%r406, %r392, %r405;
	ld.shared.u32 	%r407, [%r53+23936];
	add.s32 	%r408, %r407, %r387;
	min.s32 	%r409, %r395, %r408;
	add.s32 	%r410, %r404, %r397;
	min.s32 	%r411, %r401, %r410;
	add.s32 	%r412, %r407, %r397;
	min.s32 	%r413, %r403, %r412;
	ld.shared.u32 	%r414, [%r53+24064];
	add.s32 	%r415, %r414, %r388;
	min.s32 	%r416, %r406, %r415;
	ld.shared.u32 	%r417, [%r53+24192];
	add.s32 	%r418, %r417, %r388;
	min.s32 	%r419, %r409, %r418;
	add.s32 	%r420, %r414, %r398;
	min.s32 	%r421, %r411, %r420;
	add.s32 	%r422, %r417, %r398;
	min.s32 	%r423, %r413, %r422;
	ld.shared.u32 	%r424, [%r53+24320];
	add.s32 	%r425, %r424, %r389;
	min.s32 	%r426, %r416, %r425;
	ld.shared.u32 	%r427, [%r53+24448];
	add.s32 	%r428, %r427, %r389;
	min.s32 	%r429, %r419, %r428;
	add.s32 	%r430, %r424, %r399;
	min.s32 	%r431, %r421, %r430;
	add.s32 	%r432, %r427, %r399;
	min.s32 	%r433, %r423, %r432;
	ld.shared.v4.u32 	{%r434, %r435, %r436, %r437}, [%r47+128];
	ld.shared.u32 	%r438, [%r53+24576];
	add.s32 	%r439, %r438, %r434;
	min.s32 	%r440, %r426, %r439;
	ld.shared.u32 	%r441, [%r53+24704];
	add.s32 	%r442, %r441, %r434;
	min.s32 	%r443, %r429, %r442;
	ld.shared.v4.u32 	{%r444, %r445, %r446, %r447}, [%r47+8320];
	add.s32 	%r448, %r438, %r444;
	min.s32 	%r449, %r431, %r448;
	add.s32 	%r450, %r441, %r444;
	min.s32 	%r451, %r433, %r450;
	ld.shared.u32 	%r452, [%r53+24832];
	add.s32 	%r453, %r452, %r435;
	min.s32 	%r454, %r440, %r453;
	ld.shared.u32 	%r455, [%r53+24960];
	add.s32 	%r456, %r455, %r435;
	min.s32 	%r457, %r443, %r456;
	add.s32 	%r458, %r452, %r445;
	min.s32 	%r459, %r449, %r458;
	add.s32 	%r460, %r455, %r445;
	min.s32 	%r461, %r451, %r460;
	ld.shared.u32 	%r462, [%r53+25088];
	add.s32 	%r463, %r462, %r436;
	min.s32 	%r464, %r454, %r463;
	ld.shared.u32 	%r465, [%r53+25216];
	add.s32 	%r466, %r465, %r436;
	min.s32 	%r467, %r457, %r466;
	add.s32 	%r468, %r462, %r446;
	min.s32 	%r469, %r459, %r468;
	add.s32 	%r470, %r465, %r446;
	min.s32 	%r471, %r461, %r470;
	ld.shared.u32 	%r472, [%r53+25344];
	add.s32 	%r473, %r472, %r437;
	min.s32 	%r474, %r464, %r473;
	ld.shared.u32 	%r475, [%r53+25472];
	add.s32 	%r476, %r475, %r437;
	min.s32 	%r477, %r467, %r476;
	add.s32 	%r478, %r472, %r447;
	min.s32 	%r479, %r469, %r478;
	add.s32 	%r480, %r475, %r447;
	min.s32 	%r481, %r471, %r480;
	ld.shared.v4.u32 	{%r482, %r483, %r484, %r485}, [%r47+144];
	ld.shared.u32 	%r486, [%r53+25600];
	add.s32 	%r487, %r486, %r482;
	min.s32 	%r488, %r474, %r487;
	ld.shared.u32 	%r489, [%r53+25728];
	add.s32 	%r490, %r489, %r482;
	min.s32 	%r491, %r477, %r490;
	ld.shared.v4.u32 	{%r492, %r493, %r494, %r495}, [%r47+8336];
	add.s32 	%r496, %r486, %r492;
	min.s32 	%r497, %r479, %r496;
	add.s32 	%r498, %r489, %r492;
	min.s32 	%r499, %r481, %r498;
	ld.shared.u32 	%r500, [%r53+25856];
	add.s32 	%r501, %r500, %r483;
	min.s32 	%r502, %r488, %r501;
	ld.shared.u32 	%r503, [%r53+25984];
	add.s32 	%r504, %r503, %r483;
	min.s32 	%r505, %r491, %r504;
	add.s32 	%r506, %r500, %r493;
	min.s32 	%r507, %r497, %r506;
	add.s32 	%r508, %r503, %r493;
	min.s32 	%r509, %r499, %r508;
	ld.shared.u32 	%r510, [%r53+26112];
	add.s32 	%r511, %r510, %r484;
	min.s32 	%r512, %r502, %r511;
	ld.shared.u32 	%r513, [%r53+26240];
	add.s32 	%r514, %r513, %r484;
	min.s32 	%r515, %r505, %r514;
	add.s32 	%r516, %r510, %r494;
	min.s32 	%r517, %r507, %r516;
	add.s32 	%r518, %r513, %r494;
	min.s32 	%r519, %r509, %r518;
	ld.shared.u32 	%r520, [%r53+26368];
	add.s32 	%r521, %r520, %r485;
	min.s32 	%r522, %r512, %r521;
	ld.shared.u32 	%r523, [%r53+26496];
	add.s32 	%r524, %r523, %r485;
	min.s32 	%r525, %r515, %r524;
	add.s32 	%r526, %r520, %r495;
	min.s32 	%r527, %r517, %r526;
	add.s32 	%r528, %r523, %r495;
	min.s32 	%r529, %r519, %r528;
	ld.shared.v4.u32 	{%r530, %r531, %r532, %r533}, [%r47+160];
	ld.shared.u32 	%r534, [%r53+26624];
	add.s32 	%r535, %r534, %r530;
	min.s32 	%r536, %r522, %r535;
	ld.shared.u32 	%r537, [%r53+26752];
	add.s32 	%r538, %r537, %r530;
	min.s32 	%r539, %r525, %r538;
	ld.shared.v4.u32 	{%r540, %r541, %r542, %r543}, [%r47+8352];
	add.s32 	%r544, %r534, %r540;
	min.s32 	%r545, %r527, %r544;
	add.s32 	%r546, %r537, %r540;
	min.s32 	%r547, %r529, %r546;
	ld.shared.u32 	%r548, [%r53+26880];
	add.s32 	%r549, %r548, %r531;
	min.s32 	%r550, %r536, %r549;
	ld.shared.u32 	%r551, [%r53+27008];
	add.s32 	%r552, %r551, %r531;
	min.s32 	%r553, %r539, %r552;
	add.s32 	%r554, %r548, %r541;
	min.s32 	%r555, %r545, %r554;
	add.s32 	%r556, %r551, %r541;
	min.s32 	%r557, %r547, %r556;
	ld.shared.u32 	%r558, [%r53+27136];
	add.s32 	%r559, %r558, %r532;
	min.s32 	%r560, %r550, %r559;
	ld.shared.u32 	%r561, [%r53+27264];
	add.s32 	%r562, %r561, %r532;
	min.s32 	%r563, %r553, %r562;
	add.s32 	%r564, %r558, %r542;
	min.s32 	%r565, %r555, %r564;
	add.s32 	%r566, %r561, %r542;
	min.s32 	%r567, %r557, %r566;
	ld.shared.u32 	%r568, [%r53+27392];
	add.s32 	%r569, %r568, %r533;
	min.s32 	%r570, %r560, %r569;
	ld.shared.u32 	%r571, [%r53+27520];
	add.s32 	%r572, %r571, %r533;
	min.s32 	%r573, %r563, %r572;
	add.s32 	%r574, %r568, %r543;
	min.s32 	%r575, %r565, %r574;
	add.s32 	%r576, %r571, %r543;
	min.s32 	%r577, %r567, %r576;
	ld.shared.v4.u32 	{%r578, %r579, %r580, %r581}, [%r47+176];
	ld.shared.u32 	%r582, [%r53+27648];
	add.s32 	%r583, %r582, %r578;
	min.s32 	%r584, %r570, %r583;
	ld.shared.u32 	%r585, [%r53+27776];
	add.s32 	%r586, %r585, %r578;
	min.s32 	%r587, %r573, %r586;
	ld.shared.v4.u32 	{%r588, %r589, %r590, %r591}, [%r47+8368];
	add.s32 	%r592, %r582, %r588;
	min.s32 	%r593, %r575, %r592;
	add.s32 	%r594, %r585, %r588;
	min.s32 	%r595, %r577, %r594;
	ld.shared.u32 	%r596, [%r53+27904];
	add.s32 	%r597, %r596, %r579;
	min.s32 	%r598, %r584, %r597;
	ld.shared.u32 	%r599, [%r53+28032];
	add.s32 	%r600, %r599, %r579;
	min.s32 	%r601, %r587, %r600;
	add.s32 	%r602, %r596, %r589;
	min.s32 	%r603, %r593, %r602;
	add.s32 	%r604, %r599, %r589;
	min.s32 	%r605, %r595, %r604;
	ld.shared.u32 	%r606, [%r53+28160];
	add.s32 	%r607, %r606, %r580;
	min.s32 	%r608, %r598, %r607;
	ld.shared.u32 	%r609, [%r53+28288];
	add.s32 	%r610, %r609, %r580;
	min.s32 	%r611, %r601, %r610;
	add.s32 	%r612, %r606, %r590;
	min.s32 	%r613, %r603, %r612;
	add.s32 	%r614, %r609, %r590;
	min.s32 	%r615, %r605, %r614;
	ld.shared.u32 	%r616, [%r53+28416];
	add.s32 	%r617, %r616, %r581;
	min.s32 	%r618, %r608, %r617;
	ld.shared.u32 	%r619, [%r53+28544];
	add.s32 	%r620, %r619, %r581;
	min.s32 	%r621, %r611, %r620;
	add.s32 	%r622, %r616, %r591;
	min.s32 	%r623, %r613, %r622;
	add.s32 	%r624, %r619, %r591;
	min.s32 	%r625, %r615, %r624;
	ld.shared.v4.u32 	{%r626, %r627, %r628, %r629}, [%r47+192];
	ld.shared.u32 	%r630, [%r53+28672];
	add.s32 	%r631, %r630, %r626;
	min.s32 	%r632, %r618, %r631;
	ld.shared.u32 	%r633, [%r53+28800];
	add.s32 	%r634, %r633, %r626;
	min.s32 	%r635, %r621, %r634;
	ld.shared.v4.u32 	{%r636, %r637, %r638, %r639}, [%r47+8384];
	add.s32 	%r640, %r630, %r636;
	min.s32 	%r641, %r623, %r640;
	add.s32 	%r642, %r633, %r636;
	min.s32 	%r643, %r625, %r642;
	ld.shared.u32 	%r644, [%r53+28928];
	add.s32 	%r645, %r644, %r627;
	min.s32 	%r646, %r632, %r645;
	ld.shared.u32 	%r647, [%r53+29056];
	add.s32 	%r648, %r647, %r627;
	min.s32 	%r649, %r635, %r648;
	add.s32 	%r650, %r644, %r637;
	min.s32 	%r651, %r641, %r650;
	add.s32 	%r652, %r647, %r637;
	min.s32 	%r653, %r643, %r652;
	ld.shared.u32 	%r654, [%r53+29184];
	add.s32 	%r655, %r654, %r628;
	min.s32 	%r656, %r646, %r655;
	ld.shared.u32 	%r657, [%r53+29312];
	add.s32 	%r658, %r657, %r628;
	min.s32 	%r659, %r649, %r658;
	add.s32 	%r660, %r654, %r638;
	min.s32 	%r661, %r651, %r660;
	add.s32 	%r662, %r657, %r638;
	min.s32 	%r663, %r653, %r662;
	ld.shared.u32 	%r664, [%r53+29440];
	add.s32 	%r665, %r664, %r629;
	min.s32 	%r666, %r656, %r665;
	ld.shared.u32 	%r667, [%r53+29568];
	add.s32 	%r668, %r667, %r629;
	min.s32 	%r669, %r659, %r668;
	add.s32 	%r670, %r664, %r639;
	min.s32 	%r671, %r661, %r670;
	add.s32 	%r672, %r667, %r639;
	min.s32 	%r673, %r663, %r672;
	ld.shared.v4.u32 	{%r674, %r675, %r676, %r677}, [%r47+208];
	ld.shared.u32 	%r678, [%r53+29696];
	add.s32 	%r679, %r678, %r674;
	min.s32 	%r680, %r666, %r679;
	ld.shared.u32 	%r681, [%r53+29824];
	add.s32 	%r682, %r681, %r674;
	min.s32 	%r683, %r669, %r682;
	ld.shared.v4.u32 	{%r684, %r685, %r686, %r687}, [%r47+8400];
	add.s32 	%r688, %r678, %r684;
	min.s32 	%r689, %r671, %r688;
	add.s32 	%r690, %r681, %r684;
	min.s32 	%r691, %r673, %r690;
	ld.shared.u32 	%r692, [%r53+29952];
	add.s32 	%r693, %r692, %r675;
	min.s32 	%r694, %r680, %r693;
	ld.shared.u32 	%r695, [%r53+30080];
	add.s32 	%r696, %r695, %r675;
	min.s32 	%r697, %r683, %r696;
	add.s32 	%r698, %r692, %r685;
	min.s32 	%r699, %r689, %r698;
	add.s32 	%r700, %r695, %r685;
	min.s32 	%r701, %r691, %r700;
	ld.shared.u32 	%r702, [%r53+30208];
	add.s32 	%r703, %r702, %r676;
	min.s32 	%r704, %r694, %r703;
	ld.shared.u32 	%r705, [%r53+30336];
	add.s32 	%r706, %r705, %r676;
	min.s32 	%r707, %r697, %r706;
	add.s32 	%r708, %r702, %r686;
	min.s32 	%r709, %r699, %r708;
	add.s32 	%r710, %r705, %r686;
	min.s32 	%r711, %r701, %r710;
	ld.shared.u32 	%r712, [%r53+30464];
	add.s32 	%r713, %r712, %r677;
	min.s32 	%r714, %r704, %r713;
	ld.shared.u32 	%r715, [%r53+30592];
	add.s32 	%r716, %r715, %r677;
	min.s32 	%r717, %r707, %r716;
	add.s32 	%r718, %r712, %r687;
	min.s32 	%r719, %r709, %r718;
	add.s32 	%r720, %r715, %r687;
	min.s32 	%r721, %r711, %r720;
	ld.shared.v4.u32 	{%r722, %r723, %r724, %r725}, [%r47+224];
	ld.shared.u32 	%r726, [%r53+30720];
	add.s32 	%r727, %r726, %r722;
	min.s32 	%r728, %r714, %r727;
	ld.shared.u32 	%r729, [%r53+30848];
	add.s32 	%r730, %r729, %r722;
	min.s32 	%r731, %r717, %r730;
	ld.shared.v4.u32 	{%r732, %r733, %r734, %r735}, [%r47+8416];
	add.s32 	%r736, %r726, %r732;
	min.s32 	%r737, %r719, %r736;
	add.s32 	%r738, %r729, %r732;
	min.s32 	%r739, %r721, %r738;
	ld.shared.u32 	%r740, [%r53+30976];
	add.s32 	%r741, %r740, %r723;
	min.s32 	%r742, %r728, %r741;
	ld.shared.u32 	%r743, [%r53+31104];
	add.s32 	%r744, %r743, %r723;
	min.s32 	%r745, %r731, %r744;
	add.s32 	%r746, %r740, %r733;
	min.s32 	%r747, %r737, %r746;
	add.s32 	%r748, %r743, %r733;
	min.s32 	%r749, %r739, %r748;
	ld.shared.u32 	%r750, [%r53+31232];
	add.s32 	%r751, %r750, %r724;
	min.s32 	%r752, %r742, %r751;
	ld.shared.u32 	%r753, [%r53+31360];
	add.s32 	%r754, %r753, %r724;
	min.s32 	%r755, %r745, %r754;
	add.s32 	%r756, %r750, %r734;
	min.s32 	%r757, %r747, %r756;
	add.s32 	%r758, %r753, %r734;
	min.s32 	%r759, %r749, %r758;
	ld.shared.u32 	%r760, [%r53+31488];
	add.s32 	%r761, %r760, %r725;
	min.s32 	%r762, %r752, %r761;
	ld.shared.u32 	%r763, [%r53+31616];
	add.s32 	%r764, %r763, %r725;
	min.s32 	%r765, %r755, %r764;
	add.s32 	%r766, %r760, %r735;
	min.s32 	%r767, %r757, %r766;
	add.s32 	%r768, %r763, %r735;
	min.s32 	%r769, %r759, %r768;
	ld.shared.v4.u32 	{%r770, %r771, %r772, %r773}, [%r47+240];
	ld.shared.u32 	%r774, [%r53+31744];
	add.s32 	%r775, %r774, %r770;
	min.s32 	%r776, %r762, %r775;
	ld.shared.u32 	%r777, [%r53+31872];
	add.s32 	%r778, %r777, %r770;
	min.s32 	%r779, %r765, %r778;
	ld.shared.v4.u32 	{%r780, %r781, %r782, %r783}, [%r47+8432];
	add.s32 	%r784, %r774, %r780;
	min.s32 	%r785, %r767, %r784;
	add.s32 	%r786, %r777, %r780;
	min.s32 	%r787, %r769, %r786;
	ld.shared.u32 	%r788, [%r53+32000];
	add.s32 	%r789, %r788, %r771;
	min.s32 	%r790, %r776, %r789;
	ld.shared.u32 	%r791, [%r53+32128];
	add.s32 	%r792, %r791, %r771;
	min.s32 	%r793, %r779, %r792;
	add.s32 	%r794, %r788, %r781;
	min.s32 	%r795, %r785, %r794;
	add.s32 	%r796, %r791, %r781;
	min.s32 	%r797, %r787, %r796;
	ld.shared.u32 	%r798, [%r53+32256];
	add.s32 	%r799, %r798, %r772;
	min.s32 	%r800, %r790, %r799;
	ld.shared.u32 	%r801, [%r53+32384];
	add.s32 	%r802, %r801, %r772;
	min.s32 	%r803, %r793, %r802;
	add.s32 	%r804, %r798, %r782;
	min.s32 	%r805, %r795, %r804;
	add.s32 	%r806, %r801, %r782;
	min.s32 	%r807, %r797, %r806;
	ld.shared.u32 	%r808, [%r53+32512];
	add.s32 	%r809, %r808, %r773;
	min.s32 	%r810, %r800, %r809;
	ld.shared.u32 	%r811, [%r53+32640];
	add.s32 	%r812, %r811, %r773;
	min.s32 	%r813, %r803, %r812;
	add.s32 	%r814, %r808, %r783;
	min.s32 	%r815, %r805, %r814;
	add.s32 	%r816, %r811, %r783;
	min.s32 	%r817, %r807, %r816;
	st.global.u32 	[%rd4], %r810;
	st.global.u32 	[%rd4+128], %r813;
	st.global.u32 	[%rd6], %r815;
	st.global.u32 	[%rd6+128], %r817;
	ret;

}
	// .globl	_Z6phase3iPii
.visible .entry _Z6phase3iPii(
	.param .u32 _Z6phase3iPii_param_0,
	.param .u64 .ptr .align 1 _Z6phase3iPii_param_1,
	.param .u32 _Z6phase3iPii_param_2
)
{
	.reg .pred 	%p<3>;
	.reg .b32 	%r<816>;
	.reg .b64 	%rd<15>;

	ld.param.u32 	%r1, [_Z6phase3iPii_param_0];
	ld.param.u64 	%rd1, [_Z6phase3iPii_param_1];
	ld.param.u32 	%r2, [_Z6phase3iPii_param_2];
	cvta.to.global.u64 	%rd2, %rd1;
	mov.u32 	%r3, %tid.x;
	mov.u32 	%r4, %tid.y;
	mov.u32 	%r5, %ctaid.x;
	setp.ge.u32 	%p1, %r5, %r1;
	selp.u32 	%r6, 1, 0, %p1;
	add.s32 	%r7, %r5, %r6;
	shl.b32 	%r8, %r7, 6;
	mov.u32 	%r9, %ctaid.y;
	setp.ge.u32 	%p2, %r9, %r1;
	selp.u32 	%r10, 1, 0, %p2;
	add.s32 	%r11, %r9, %r10;
	shl.b32 	%r12, %r11, 6;
	shl.b32 	%r13, %r1, 6;
	add.s32 	%r14, %r8, %r4;
	mul.lo.s32 	%r15, %r14, %r2;
	add.s32 	%r16, %r12, %r3;
	add.s32 	%r17, %r15, %r16;
	mul.wide.s32 	%rd3, %r17, 4;
	add.s64 	%rd4, %rd2, %rd3;
	ld.global.u32 	%r18, [%rd4];
	ld.global.u32 	%r19, [%rd4+128];
	shl.b32 	%r20, %r2, 5;
	add.s32 	%r21, %r15, %r20;
	add.s32 	%r22, %r21, %r16;
	mul.wide.s32 	%rd5, %r22, 4;
	add.s64 	%rd6, %rd2, %rd5;
	ld.global.u32 	%r23, [%rd6];
	ld.global.u32 	%r24, [%rd6+128];
	add.s32 	%r25, %r13, %r3;
	add.s32 	%r26, %r15, %r25;
	mul.wide.s32 	%rd7, %r26, 4;
	add.s64 	%rd8, %rd2, %rd7;
	ld.global.u32 	%r27, [%rd8];
	shl.b32 	%r28, %r4, 6;
	add.s32 	%r29, %r28, %r3;
	shl.b32 	%r30, %r29, 2;
	mov.u32 	%r31, shared_memory;
	add.s32 	%r32, %r31, %r30;
	st.shared.u32 	[%r32], %r27;
	ld.global.u32 	%r33, [%rd8+128];
	st.shared.u32 	[%r32+128], %r33;
	add.s32 	%r34, %r21, %r25;
	mul.wide.s32 	%rd9, %r34, 4;
	add.s64 	%rd10, %rd2, %rd9;
	ld.global.u32 	%r35, [%rd10];
	st.shared.u32 	[%r32+8192], %r35;
	ld.global.u32 	%r36, [%rd10+128];
	st.shared.u32 	[%r32+8320], %r36;
	add.s32 	%r37, %r13, %r4;
	mad.lo.s32 	%r38, %r37, %r2, %r16;
	mul.wide.s32 	%rd11, %r38, 4;
	add.s64 	%rd12, %rd2, %rd11;
	ld.global.u32 	%r39, [%rd12];
	st.shared.u32 	[%r32+16384], %r39;
	ld.global.u32 	%r40, [%rd12+128];
	st.shared.u32 	[%r32+16512], %r40;
	add.s32 	%r41, %r38, %r20;
	mul.wide.s32 	%rd13, %r41, 4;
	add.s64 	%rd14, %rd2, %rd13;
	ld.global.u32 	%r42, [%rd14];
	st.shared.u32 	[%r32+24576], %r42;
	ld.global.u32 	%r43, [%rd14+128];
	st.shared.u32 	[%r32+24704], %r43;
	bar.sync 	0;
	shl.b32 	%r44, %r4, 8;
	add.s32 	%r45, %r31, %r44;
	ld.shared.v4.u32 	{%r46, %r47, %r48, %r49}, [%r45];
	shl.b32 	%r50, %r3, 2;
	add.s32 	%r51, %r31, %r50;
	ld.shared.u32 	%r52, [%r51+16384];
	add.s32 	%r53, %r52, %r46;
	min.s32 	%r54, %r18, %r53;
	ld.shared.u32 	%r55, [%r51+16512];
	add.s32 	%r56, %r55, %r46;
	min.s32 	%r57, %r19, %r56;
	ld.shared.v4.u32 	{%r58, %r59, %r60, %r61}, [%r45+8192];
	add.s32 	%r62, %r52, %r58;
	min.s32 	%r63, %r23, %r62;
	add.s32 	%r64, %r55, %r58;
	min.s32 	%r65, %r24, %r64;
	ld.shared.u32 	%r66, [%r51+16640];
	add.s32 	%r67, %r66, %r47;
	min.s32 	%r68, %r54, %r67;
	ld.shared.u32 	%r69, [%r51+16768];
	add.s32 	%r70, %r69, %r47;
	min.s32 	%r71, %r57, %r70;
	add.s32 	%r72, %r66, %r59;
	min.s32 	%r73, %r63, %r72;
	add.s32 	%r74, %r69, %r59;
	min.s32 	%r75, %r65, %r74;
	ld.shared.u32 	%r76, [%r51+16896];
	add.s32 	%r77, %r76, %r48;
	min.s32 	%r78, %r68, %r77;
	ld.shared.u32 	%r79, [%r51+17024];
	add.s32 	%r80, %r79, %r48;
	min.s32 	%r81, %r71, %r80;
	add.s32 	%r82, %r76, %r60;
	min.s32 	%r83, %r73, %r82;
	add.s32 	%r84, %r79, %r60;
	min.s32 	%r85, %r75, %r84;
	ld.shared.u32 	%r86, [%r51+17152];
	add.s32 	%r87, %r86, %r49;
	min.s32 	%r88, %r78, %r87;
	ld.shared.u32 	%r89, [%r51+17280];
	add.s32 	%r90, %r89, %r49;
	min.s32 	%r91, %r81, %r90;
	add.s32 	%r92, %r86, %r61;
	min.s32 	%r93, %r83, %r92;
	add.s32 	%r94, %r89, %r61;
	min.s32 	%r95, %r85, %r94;
	ld.shared.v4.u32 	{%r96, %r97, %r98, %r99}, [%r45+16];
	ld.shared.u32 	%r100, [%r51+17408];
	add.s32 	%r101, %r100, %r96;
	min.s32 	%r102, %r88, %r101;
	ld.shared.u32 	%r103, [%r51+17536];
	add.s32 	%r104, %r103, %r96;
	min.s32 	%r105, %r91, %r104;
	ld.shared.v4.u32 	{%r106, %r107, %r108, %r109}, [%r45+8208];
	add.s32 	%r110, %r100, %r106;
	min.s32 	%r111, %r93, %r110;
	add.s32 	%r112, %r103, %r106;
	min.s32 	%r113, %r95, %r112;
	ld.shared.u32 	%r114, [%r51+17664];
	add.s32 	%r115, %r114, %r97;
	min.s32 	%r116, %r102, %r115;
	ld.shared.u32 	%r117, [%r51+17792];
	add.s32 	%r118, %r117, %r97;
	min.s32 	%r119, %r105, %r118;
	add.s32 	%r120, %r114, %r107;
	min.s32 	%r121, %r111, %r120;
	add.s32 	%r122, %r117, %r107;
	min.s32 	%r123, %r113, %r122;
	ld.shared.u32 	%r124, [%r51+17920];
	add.s32 	%r125, %r124, %r98;
	min.s32 	%r126, %r116, %r125;
	ld.shared.u32 	%r127, [%r51+18048];
	add.s32 	%r128, %r127, %r98;
	min.s32 	%r129, %r119, %r128;
	add.s32 	%r130, %r124, %r108;
	min.s32 	%r131, %r121, %r130;
	add.s32 	%r132, %r127, %r108;
	min.s32 	%r133, %r123, %r132;
	ld.shared.u32 	%r134, [%r51+18176];
	add.s32 	%r135, %r134, %r99;
	min.s32 	%r136, %r126, %r135;
	ld.shared.u32 	%r137, [%r51+18304];
	add.s32 	%r138, %r137, %r99;
	min.s32 	%r139, %r129, %r138;
	add.s32 	%r140, %r134, %r109;
	min.s32 	%r141, %r131, %r140;
	add.s32 	%r142, %r137, %r109;
	min.s32 	%r143, %r133, %r142;
	ld.shared.v4.u32 	{%r144, %r145, %r146, %r147}, [%r45+32];
	ld.shared.u32 	%r148, [%r51+18432];
	add.s32 	%r149, %r148, %r144;
	min.s32 	%r150, %r136, %r149;
	ld.shared.u32 	%r151, [%r51+18560];
	add.s32 	%r152, %r151, %r144;
	min.s32 	%r153, %r139, %r152;
	ld.shared.v4.u32 	{%r154, %r155, %r156, %r157}, [%r45+8224];
	add.s32 	%r158, %r148, %r154;
	min.s32 	%r159, %r141, %r158;
	add.s32 	%r160, %r151, %r154;
	min.s32 	%r161, %r143, %r160;
	ld.shared.u32 	%r162, [%r51+18688];
	add.s32 	%r163, %r162, %r145;
	min.s32 	%r164, %r150, %r163;
	ld.shared.u32 	%r165, [%r51+18816];
	add.s32 	%r166, %r165, %r145;
	min.s32 	%r167, %r153, %r166;
	add.s32 	%r168, %r162, %r155;
	min.s32 	%r169, %r159, %r168;
	add.s32 	%r170, %r165, %r155;
	min.s32 	%r171, %r161, %r170;
	ld.shared.u32 	%r172, [%r51+18944];
	add.s32 	%r173, %r172, %r146;
	min.s32 	%r174, %r164, %r173;
	ld.shared.u32 	%r175, [%r51+19072];
	add.s32 	%r176, %r175, %r146;
	min.s32 	%r177, %r167, %r176;
	add.s32 	%r178, %r172, %r156;
	min.s32 	%r179, %r169, %r178;
	add.s32 	%r180, %r175, %r156;
	min.s32 	%r181, %r171, %r180;
	ld.shared.u32 	%r182, [%r51+19200];
	add.s32 	%r183, %r182, %r147;
	min.s32 	%r184, %r174, %r183;
	ld.shared.u32 	%r185, [%r51+19328];
	add.s32 	%r186, %r185, %r147;
	min.s32 	%r187, %r177, %r186;
	add.s32 	%r188, %r182, %r157;
	min.s32 	%r189, %r179, %r188;
	add.s32 	%r190, %r185, %r157;
	min.s32 	%r191, %r181, %r190;
	ld.shared.v4.u32 	{%r192, %r193, %r194, %r195}, [%r45+48];
	ld.shared.u32 	%r196, [%r51+19456];
	add.s32 	%r197, %r196, %r192;
	min.s32 	%r198, %r184, %r197;
	ld.shared.u32 	%r199, [%r51+19584];
	add.s32 	%r200, %r199, %r192;
	min.s32 	%r201, %r187, %r200;
	ld.shared.v4.u32 	{%r202, %r203, %r204, %r205}, [%r45+8240];
	add.s32 	%r206, %r196, %r202;
	min.s32 	%r207, %r189, %r206;
	add.s32 	%r208, %r199, %r202;
	min.s32 	%r209, %r191, %r208;
	ld.shared.u32 	%r210, [%r51+19712];
	add.s32 	%r211, %r210, %r193;
	min.s32 	%r212, %r198, %r211;
	ld.shared.u32 	%r213, [%r51+19840];
	add.s32 	%r214, %r213, %r193;
	min.s32 	%r215, %r201, %r214;
	add.s32 	%r216, %r210, %r203;
	min.s32 	%r217, %r207, %r216;
	add.s32 	%r218, %r213, %r203;
	min.s32 	%r219, %r209, %r218;
	ld.shared.u32 	%r220, [%r51+19968];
	add.s32 	%r221, %r220, %r194;
	min.s32 	%r222, %r212, %r221;
	ld.shared.u32 	%r223, [%r51+20096];
	add.s32 	%r224, %r223, %r194;
	min.s32 	%r225, %r215, %r224;
	add.s32 	%r226, %r220, %r204;
	min.s32 	%r227, %r217, %r226;
	add.s32 	%r228, %r223, %r204;
	min.s32 	%r229, %r219, %r228;
	ld.shared.u32 	%r230, [%r51+20224];
	add.s32 	%r231, %r230, %r195;
	min.s32 	%r232, %r222, %r231;
	ld.shared.u32 	%r233, [%r51+20352];
	add.s32 	%r234, %r233, %r195;
	min.s32 	%r235, %r225, %r234;
	add.s32 	%r236, %r230, %r205;
	min.s32 	%r237, %r227, %r236;
	add.s32 	%r238, %r233, %r205;
	min.s32 	%r239, %r229, %r238;
	ld.shared.v4.u32 	{%r240, %r241, %r242, %r243}, [%r45+64];
	ld.shared.u32 	%r244, [%r51+20480];
	add.s32 	%r245, %r244, %r240;
	min.s32 	%r246, %r232, %r245;
	ld.shared.u32 	%r247, [%r51+20608];
	add.s32 	%r248, %r247, %r240;
	min.s32 	%r249, %r235, %r248;
	ld.shared.v4.u32 	{%r250, %r251, %r252, %r253}, [%r45+8256];
	add.s32 	%r254, %r244, %r250;
	min.s32 	%r255, %r237, %r254;
	add.s32 	%r256, %r247, %r250;
	min.s32 	%r257, %r239, %r256;
	ld.shared.u32 	%r258, [%r51+20736];
	add.s32 	%r259, %r258, %r241;
	min.s32 	%r260, %r246, %r259;
	ld.shared.u32 	%r261, [%r51+20864];
	add.s32 	%r262, %r261, %r241;
	min.s32 	%r263, %r249, %r262;
	add.s32 	%r264, %r258, %r251;
	min.s32 	%r265, %r255, %r264;
	add.s32 	%r266, %r261, %r251;
	min.s32 	%r267, %r257, %r266;
	ld.shared.u32 	%r268, [%r51+20992];
	add.s32 	%r269, %r268, %r242;
	min.s32 	%r270, %r260, %r269;
	ld.shared.u32 	%r271, [%r51+21120];
	add.s32 	%r272, %r271, %r242;
	min.s32 	%r273, %r263, %r272;
	add.s32 	%r274, %r268, %r252;
	min.s32 	%r275, %r265, %r274;
	add.s32 	%r276, %r271, %r252;
	min.s32 	%r277, %r267, %r276;
	ld.shared.u32 	%r278, [%r51+21248];
	add.s32 	%r279, %r278, %r243;
	min.s32 	%r280, %r270, %r279;
	ld.shared.u32 	%r281, [%r51+21376];
	add.s32 	%r282, %r281, %r243;
	min.s32 	%r283, %r273, %r282;
	add.s32 	%r284, %r278, %r253;
	min.s32 	%r285, %r275, %r284;
	add.s32 	%r286, %r281, %r253;
	min.s32 	%r287, %r277, %r286;
	ld.shared.v4.u32 	{%r288, %r289, %r290, %r291}, [%r45+80];
	ld.shared.u32 	%r292, [%r51+21504];
	add.s32 	%r293, %r292, %r288;
	min.s32 	%r294, %r280, %r293;
	ld.shared.u32 	%r295, [%r51+21632];
	add.s32 	%r296, %r295, %r288;
	min.s32 	%r297, %r283, %r296;
	ld.shared.v4.u32 	{%r298, %r299, %r300, %r301}, [%r45+8272];
	add.s32 	%r302, %r292, %r298;
	min.s32 	%r303, %r285, %r302;
	add.s32 	%r304, %r295, %r298;
	min.s32 	%r305, %r287, %r304;
	ld.shared.u32 	%r306, [%r51+21760];
	add.s32 	%r307, %r306, %r289;
	min.s32 	%r308, %r294, %r307;
	ld.shared.u32 	%r309, [%r51+21888];
	add.s32 	%r310, %r309, %r289;
	min.s32 	%r311, %r297, %r310;
	add.s32 	%r312, %r306, %r299;
	min.s32 	%r313, %r303, %r312;
	add.s32 	%r314, %r309, %r299;
	min.s32 	%r315, %r305, %r314;
	ld.shared.u32 	%r316, [%r51+22016];
	add.s32 	%r317, %r316, %r290;
	min.s32 	%r318, %r308, %r317;
	ld.shared.u32 	%r319, [%r51+22144];
	add.s32 	%r320, %r319, %r290;
	min.s32 	%r321, %r311, %r320;
	add.s32 	%r322, %r316, %r300;
	min.s32 	%r323, %r313, %r322;
	add.s32 	%r324, %r319, %r300;
	min.s32 	%r325, %r315, %r324;
	ld.shared.u32 	%r326, [%r51+22272];
	add.s32 	%r327, %r326, %r291;
	min.s32 	%r328, %r318, %r327;
	ld.shared.u32 	%r329, [%r51+22400];
	add.s32 	%r330, %r329, %r291;
	min.s32 	%r331, %r321, %r330;
	add.s32 	%r332, %r326, %r301;
	min.s32 	%r333, %r323, %r332;
	add.s32 	%r334, %r329, %r301;
	min.s32 	%r335, %r325, %r334;
	ld.shared.v4.u32 	{%r336, %r337, %r338, %r339}, [%r45+96];
	ld.shared.u32 	%r340, [%r51+22528];
	add.s32 	%r341, %r340, %r336;
	min.s32 	%r342, %r328, %r341;
	ld.shared.u32 	%r343, [%r51+22656];
	add.s32 	%r344, %r343, %r336;
	min.s32 	%r345, %r331, %r344;
	ld.shared.v4.u32 	{%r346, %r347, %r348, %r349}, [%r45+8288];
	add.s32 	%r350, %r340, %r346;
	min.s32 	%r351, %r333, %r350;
	add.s32 	%r352, %r343, %r346;
	min.s32 	%r353, %r335, %r352;
	ld.shared.u32 	%r354, [%r51+22784];
	add.s32 	%r355, %r354, %r337;
	min.s32 	%r356, %r342, %r355;
	ld.shared.u32 	%r357, [%r51+22912];
	add.s32 	%r358, %r357, %r337;
	min.s32 	%r359, %r345, %r358;
	add.s32 	%r360, %r354, %r347;
	min.s32 	%r361, %r351, %r360;
	add.s32 	%r362, %r357, %r347;
	min.s32 	%r363, %r353, %r362;
	ld.shared.u32 	%r364, [%r51+23040];
	add.s32 	%r365, %r364, %r338;
	min.s32 	%r366, %r356, %r365;
	ld.shared.u32 	%r367, [%r51+23168];
	add.s32 	%r368, %r367, %r338;
	min.s32 	%r369, %r359, %r368;
	add.s32 	%r370, %r364, %r348;
	min.s32 	%r371, %r361, %r370;
	add.s32 	%r372, %r367, %r348;
	min.s32 	%r373, %r363, %r372;
	ld.shared.u32 	%r374, [%r51+23296];
	add.s32 	%r375, %r374, %r339;
	min.s32 	%r376, %r366, %r375;
	ld.shared.u32 	%r377, [%r51+23424];
	add.s32 	%r378, %r377, %r339;
	min.s32 	%r379, %r369, %r378;
	add.s32 	%r380, %r374, %r349;
	min.s32 	%r381, %r371, %r380;
	add.s32 	%r382, %r377, %r349;
	min.s32 	%r383, %r373, %r382;
	ld.shared.v4.u32 	{%r384, %r385, %r386, %r387}, [%r45+112];
	ld.shared.u32 	%r388, [%r51+23552];
	add.s32 	%r389, %r388, %r384;
	min.s32 	%r390, %r376, %r389;
	ld.shared.u32 	%r391, [%r51+23680];
	add.s32 	%r392, %r391, %r384;
	min.s32 	%r393, %r379, %r392;
	ld.shared.v4.u32 	{%r394, %r395, %r396, %r397}, [%r45+8304];
	add.s32 	%r398, %r388, %r394;
	min.s32 	%r399, %r381, %r398;
	add.s32 	%r400, %r391, %r394;
	min.s32 	%r401, %r383, %r400;
	ld.shared.u32 	%r402, [%r51+23808];
	add.s32 	%r403, %r402, %r385;
	min.s32 	%r404, %r390, %r403;
	ld.shared.u32 	%r405, [%r51+23936];
	add.s32 	%r406, %r405, %r385;
	min.s32 	%r407, %r393, %r406;
	add.s32 	%r408, %r402, %r395;
	min.s32 	%r409, %r399, %r408;
	add.s32 	%r410, %r405, %r395;
	min.s32 	%r411, %r401, %r410;
	ld.shared.u32 	%r412, [%r51+24064];
	add.s32 	%r413, %r412, %r386;
	min.s32 	%r414, %r404, %r413;
	ld.shared.u32 	%r415, [%r51+24192];
	add.s32 	%r416, %r415, %r386;
	min.s32 	%r417, %r407, %r416;
	add.s32 	%r418, %r412, %r396;
	min.s32 	%r419, %r409, %r418;
	add.s32 	%r420, %r415, %r396;
	min.s32 	%r421, %r411, %r420;
	ld.shared.u32 	%r422, [%r51+24320];
	add.s32 	%r423, %r422, %r387;
	min.s32 	%r424, %r414, %r423;
	ld.shared.u32 	%r425, [%r51+24448];
	add.s32 	%r426, %r425, %r387;
	min.s32 	%r427, %r417, %r426;
	add.s32 	%r428, %r422, %r397;
	min.s32 	%r429, %r419, %r428;
	add.s32 	%r430, %r425, %r397;
	min.s32 	%r431, %r421, %r430;
	ld.shared.v4.u32 	{%r432, %r433, %r434, %r435}, [%r45+128];
	ld.shared.u32 	%r436, [%r51+24576];
	add.s32 	%r437, %r436, %r432;
	min.s32 	%r438, %r424, %r437;
	ld.shared.u32 	%r439, [%r51+24704];
	add.s32 	%r440, %r439, %r432;
	min.s32 	%r441, %r427, %r440;
	ld.shared.v4.u32 	{%r442, %r443, %r444, %r445}, [%r45+8320];
	add.s32 	%r446, %r436, %r442;
	min.s32 	%r447, %r429, %r446;
	add.s32 	%r448, %r439, %r442;
	min.s32 	%r449, %r431, %r448;
	ld.shared.u32 	%r450, [%r51+24832];
	add.s32 	%r451, %r450, %r433;
	min.s32 	%r452, %r438, %r451;
	ld.shared.u32 	%r453, [%r51+24960];
	add.s32 	%r454, %r453, %r433;
	min.s32 	%r455, %r441, %r454;
	add.s32 	%r456, %r450, %r443;
	min.s32 	%r457, %r447, %r456;
	add.s32 	%r458, %r453, %r443;
	min.s32 	%r459, %r449, %r458;
	ld.shared.u32 	%r460, [%r51+25088];
	add.s32 	%r461, %r460, %r434;
	min.s32 	%r462, %r452, %r461;
	ld.shared.u32 	%r463, [%r51+25216];
	add.s32 	%r464, %r463, %r434;
	min.s32 	%r465, %r455, %r464;
	add.s32 	%r466, %r460, %r444;
	min.s32 	%r467, %r457, %r466;
	add.s32 	%r468, %r463, %r444;
	min.s32 	%r469, %r459, %r468;
	ld.shared.u32 	%r470, [%r51+25344];
	add.s32 	%r471, %r470, %r435;
	min.s32 	%r472, %r462, %r471;
	ld.shared.u32 	%r473, [%r51+25472];
	add.s32 	%r474, %r473, %r435;
	min.s32 	%r475, %r465, %r474;
	add.s32 	%r476, %r470, %r445;
	min.s32 	%r477, %r467, %r476;
	add.s32 	%r478, %r473, %r445;
	min.s32 	%r479, %r469, %r478;
	ld.shared.v4.u32 	{%r480, %r481, %r482, %r483}, [%r45+144];
	ld.shared.u32 	%r484, [%r51+25600];
	add.s32 	%r485, %r484, %r480;
	min.s32 	%r486, %r472, %r485;
	ld.shared.u32 	%r487, [%r51+25728];
	add.s32 	%r488, %r487, %r480;
	min.s32 	%r489, %r475, %r488;
	ld.shared.v4.u32 	{%r490, %r491, %r492, %r493}, [%r45+8336];
	add.s32 	%r494, %r484, %r490;
	min.s32 	%r495, %r477, %r494;
	add.s32 	%r496, %r487, %r490;
	min.s32 	%r497, %r479, %r496;
	ld.shared.u32 	%r498, [%r51+25856];
	add.s32 	%r499, %r498, %r481;
	min.s32 	%r500, %r486, %r499;
	ld.shared.u32 	%r501, [%r51+25984];
	add.s32 	%r502, %r501, %r481;
	min.s32 	%r503, %r489, %r502;
	add.s32 	%r504, %r498, %r491;
	min.s32 	%r505, %r495, %r504;
	add.s32 	%r506, %r501, %r491;
	min.s32 	%r507, %r497, %r506;
	ld.shared.u32 	%r508, [%r51+26112];
	add.s32 	%r509, %r508, %r482;
	min.s32 	%r510, %r500, %r509;
	ld.shared.u32 	%r511, [%r51+26240];
	add.s32 	%r512, %r511, %r482;
	min.s32 	%r513, %r503, %r512;
	add.s32 	%r514, %r508, %r492;
	min.s32 	%r515, %r505, %r514;
	add.s32 	%r516, %r511, %r492;
	min.s32 	%r517, %r507, %r516;
	ld.shared.u32 	%r518, [%r51+26368];
	add.s32 	%r519, %r518, %r483;
	min.s32 	%r520, %r510, %r519;
	ld.shared.u32 	%r521, [%r51+26496];
	add.s32 	%r522, %r521, %r483;
	min.s32 	%r523, %r513, %r522;
	add.s32 	%r524, %r518, %r493;
	min.s32 	%r525, %r515, %r524;
	add.s32 	%r526, %r521, %r493;
	min.s32 	%r527, %r517, %r526;
	ld.shared.v4.u32 	{%r528, %r529, %r530, %r531}, [%r45+160];
	ld.shared.u32 	%r532, [%r51+26624];
	add.s32 	%r533, %r532, %r528;
	min.s32 	%r534, %r520, %r533;
	ld.shared.u32 	%r535, [%r51+26752];
	add.s32 	%r536, %r535, %r528;
	min.s32 	%r537, %r523, %r536;
	ld.shared.v4.u32 	{%r538, %r539, %r540, %r541}, [%r45+8352];
	add.s32 	%r542, %r532, %r538;
	min.s32 	%r543, %r525, %r542;
	add.s32 	%r544, %r535, %r538;
	min.s32 	%r545, %r527, %r544;
	ld.shared.u32 	%r546, [%r51+26880];
	add.s32 	%r547, %r546, %r529;
	min.s32 	%r548, %r534, %r547;
	ld.shared.u32 	%r549, [%r51+27008];
	add.s32 	%r550, %r549, %r529;
	min.s32 	%r551, %r537, %r550;
	add.s32 	%r552, %r546, %r539;
	min.s32 	%r553, %r543, %r552;
	add.s32 	%r554, %r549, %r539;
	min.s32 	%r555, %r545, %r554;
	ld.shared.u32 	%r556, [%r51+27136];
	add.s32 	%r557, %r556, %r530;
	min.s32 	%r558, %r548, %r557;
	ld.shared.u32 	%r559, [%r51+27264];
	add.s32 	%r560, %r559, %r530;
	min.s32 	%r561, %r551, %r560;
	add.s32 	%r562, %r556, %r540;
	min.s32 	%r563, %r553, %r562;
	add.s32 	%r564, %r559, %r540;
	min.s32 	%r565, %r555, %r564;
	ld.shared.u32 	%r566, [%r51+27392];
	add.s32 	%r567, %r566, %r531;
	min.s32 	%r568, %r558, %r567;
	ld.shared.u32 	%r569, [%r51+27520];
	add.s32 	%r570, %r569, %r531;
	min.s32 	%r571, %r561, %r570;
	add.s32 	%r572, %r566, %r541;
	min.s32 	%r573, %r563, %r572;
	add.s32 	%r574, %r569, %r541;
	min.s32 	%r575, %r565, %r574;
	ld.shared.v4.u32 	{%r576, %r577, %r578, %r579}, [%r45+176];
	ld.shared.u32 	%r580, [%r51+27648];
	add.s32 	%r581, %r580, %r576;
	min.s32 	%r582, %r568, %r581;
	ld.shared.u32 	%r583, [%r51+27776];
	add.s32 	%r584, %r583, %r576;
	min.s32 	%r585, %r571, %r584;
	ld.shared.v4.u32 	{%r586, %r587, %r588, %r589}, [%r45+8368];
	add.s32 	%r590, %r580, %r586;
	min.s32 	%r591, %r573, %r590;
	add.s32 	%r592, %r583, %r586;
	min.s32 	%r593, %r575, %r592;
	ld.shared.u32 	%r594, [%r51+27904];
	add.s32 	%r595, %r594, %r577;
	min.s32 	%r596, %r582, %r595;
	ld.shared.u32 	%r597, [%r51+28032];
	add.s32 	%r598, %r597, %r577;
	min.s32 	%r599, %r585, %r598;
	add.s32 	%r600, %r594, %r587;
	min.s32 	%r601, %r591, %r600;
	add.s32 	%r602, %r597, %r587;
	min.s32 	%r603, %r593, %r602;
	ld.shared.u32 	%r604, [%r51+28160];
	add.s32 	%r605, %r604, %r578;
	min.s32 	%r606, %r596, %r605;
	ld.shared.u32 	%r607, [%r51+28288];
	add.s32 	%r608, %r607, %r578;
	min.s32 	%r609, %r599, %r608;
	add.s32 	%r610, %r604, %r588;
	min.s32 	%r611, %r601, %r610;
	add.s32 	%r612, %r607, %r588;
	min.s32 	%r613, %r603, %r612;
	ld.shared.u32 	%r614, [%r51+28416];
	add.s32 	%r615, %r614, %r579;
	min.s32 	%r616, %r606, %r615;
	ld.shared.u32 	%r617, [%r51+28544];
	add.s32 	%r618, %r617, %r579;
	min.s32 	%r619, %r609, %r618;
	add.s32 	%r620, %r614, %r589;
	min.s32 	%r621, %r611, %r620;
	add.s32 	%r622, %r617, %r589;
	min.s32 	%r623, %r613, %r622;
	ld.shared.v4.u32 	{%r624, %r625, %r626, %r627}, [%r45+192];
	ld.shared.u32 	%r628, [%r51+28672];
	add.s32 	%r629, %r628, %r624;
	min.s32 	%r630, %r616, %r629;
	ld.shared.u32 	%r631, [%r51+28800];
	add.s32 	%r632, %r631, %r624;
	min.s32 	%r633, %r619, %r632;
	ld.shared.v4.u32 	{%r634, %r635, %r636, %r637}, [%r45+8384];
	add.s32 	%r638, %r628, %r634;
	min.s32 	%r639, %r621, %r638;
	add.s32 	%r640, %r631, %r634;
	min.s32 	%r641, %r623, %r640;
	ld.shared.u32 	%r642, [%r51+28928];
	add.s32 	%r643, %r642, %r625;
	min.s32 	%r644, %r630, %r643;
	ld.shared.u32 	%r645, [%r51+29056];
	add.s32 	%r646, %r645, %r625;
	min.s32 	%r647, %r633, %r646;
	add.s32 	%r648, %r642, %r635;
	min.s32 	%r649, %r639, %r648;
	add.s32 	%r650, %r645, %r635;
	min.s32 	%r651, %r641, %r650;
	ld.shared.u32 	%r652, [%r51+29184];
	add.s32 	%r653, %r652, %r626;
	min.s32 	%r654, %r644, %r653;
	ld.shared.u32 	%r655, [%r51+29312];
	add.s32 	%r656, %r655, %r626;
	min.s32 	%r657, %r647, %r656;
	add.s32 	%r658, %r652, %r636;
	min.s32 	%r659, %r649, %r658;
	add.s32 	%r660, %r655, %r636;
	min.s32 	%r661, %r651, %r660;
	ld.shared.u32 	%r662, [%r51+29440];
	add.s32 	%r663, %r662, %r627;
	min.s32 	%r664, %r654, %r663;
	ld.shared.u32 	%r665, [%r51+29568];
	add.s32 	%r666, %r665, %r627;
	min.s32 	%r667, %r657, %r666;
	add.s32 	%r668, %r662, %r637;
	min.s32 	%r669, %r659, %r668;
	add.s32 	%r670, %r665, %r637;
	min.s32 	%r671, %r661, %r670;
	ld.shared.v4.u32 	{%r672, %r673, %r674, %r675}, [%r45+208];
	ld.shared.u32 	%r676, [%r51+29696];
	add.s32 	%r677, %r676, %r672;
	min.s32 	%r678, %r664, %r677;
	ld.shared.u32 	%r679, [%r51+29824];
	add.s32 	%r680, %r679, %r672;
	min.s32 	%r681, %r667, %r680;
	ld.shared.v4.u32 	{%r682, %r683, %r684, %r685}, [%r45+8400];
	add.s32 	%r686, %r676, %r682;
	min.s32 	%r687, %r669, %r686;
	add.s32 	%r688, %r679, %r682;
	min.s32 	%r689, %r671, %r688;
	ld.shared.u32 	%r690, [%r51+29952];
	add.s32 	%r691, %r690, %r673;
	min.s32 	%r692, %r678, %r691;
	ld.shared.u32 	%r693, [%r51+30080];
	add.s32 	%r694, %r693, %r673;
	min.s32 	%r695, %r681, %r694;
	add.s32 	%r696, %r690, %r683;
	min.s32 	%r697, %r687, %r696;
	add.s32 	%r698, %r693, %r683;
	min.s32 	%r699, %r689, %r698;
	ld.shared.u32 	%r700, [%r51+30208];
	add.s32 	%r701, %r700, %r674;
	min.s32 	%r702, %r692, %r701;
	ld.shared.u32 	%r703, [%r51+30336];
	add.s32 	%r704, %r703, %r674;
	min.s32 	%r705, %r695, %r704;
	add.s32 	%r706, %r700, %r684;
	min.s32 	%r707, %r697, %r706;
	add.s32 	%r708, %r703, %r684;
	min.s32 	%r709, %r699, %r708;
	ld.shared.u32 	%r710, [%r51+30464];
	add.s32 	%r711, %r710, %r675;
	min.s32 	%r712, %r702, %r711;
	ld.shared.u32 	%r713, [%r51+30592];
	add.s32 	%r714, %r713, %r675;
	min.s32 	%r715, %r705, %r714;
	add.s32 	%r716, %r710, %r685;
	min.s32 	%r717, %r707, %r716;
	add.s32 	%r718, %r713, %r685;
	min.s32 	%r719, %r709, %r718;
	ld.shared.v4.u32 	{%r720, %r721, %r722, %r723}, [%r45+224];
	ld.shared.u32 	%r724, [%r51+30720];
	add.s32 	%r725, %r724, %r720;
	min.s32 	%r726, %r712, %r725;
	ld.shared.u32 	%r727, [%r51+30848];
	add.s32 	%r728, %r727, %r720;
	min.s32 	%r729, %r715, %r728;
	ld.shared.v4.u32 	{%r730, %r731, %r732, %r733}, [%r45+8416];
	add.s32 	%r734, %r724, %r730;
	min.s32 	%r735, %r717, %r734;
	add.s32 	%r736, %r727, %r730;
	min.s32 	%r737, %r719, %r736;
	ld.shared.u32 	%r738, [%r51+30976];
	add.s32 	%r739, %r738, %r721;
	min.s32 	%r740, %r726, %r739;
	ld.shared.u32 	%r741, [%r51+31104];
	add.s32 	%r742, %r741, %r721;
	min.s32 	%r743, %r729, %r742;
	add.s32 	%r744, %r738, %r731;
	min.s32 	%r745, %r735, %r744;
	add.s32 	%r746, %r741, %r731;
	min.s32 	%r747, %r737, %r746;
	ld.shared.u32 	%r748, [%r51+31232];
	add.s32 	%r749, %r748, %r722;
	min.s32 	%r750, %r740, %r749;
	ld.shared.u32 	%r751, [%r51+31360];
	add.s32 	%r752, %r751, %r722;
	min.s32 	%r753, %r743, %r752;
	add.s32 	%r754, %r748, %r732;
	min.s32 	%r755, %r745, %r754;
	add.s32 	%r756, %r751, %r732;
	min.s32 	%r757, %r747, %r756;
	ld.shared.u32 	%r758, [%r51+31488];
	add.s32 	%r759, %r758, %r723;
	min.s32 	%r760, %r750, %r759;
	ld.shared.u32 	%r761, [%r51+31616];
	add.s32 	%r762, %r761, %r723;
	min.s32 	%r763, %r753, %r762;
	add.s32 	%r764, %r758, %r733;
	min.s32 	%r765, %r755, %r764;
	add.s32 	%r766, %r761, %r733;
	min.s32 	%r767, %r757, %r766;
	ld.shared.v4.u32 	{%r768, %r769, %r770, %r771}, [%r45+240];
	ld.shared.u32 	%r772, [%r51+31744];
	add.s32 	%r773, %r772, %r768;
	min.s32 	%r774, %r760, %r773;
	ld.shared.u32 	%r775, [%r51+31872];
	add.s32 	%r776, %r775, %r768;
	min.s32 	%r777, %r763, %r776;
	ld.shared.v4.u32 	{%r778, %r779, %r780, %r781}, [%r45+8432];
	add.s32 	%r782, %r772, %r778;
	min.s32 	%r783, %r765, %r782;
	add.s32 	%r784, %r775, %r778;
	min.s32 	%r785, %r767, %r784;
	ld.shared.u32 	%r786, [%r51+32000];
	add.s32 	%r787, %r786, %r769;
	min.s32 	%r788, %r774, %r787;
	ld.shared.u32 	%r789, [%r51+32128];
	add.s32 	%r790, %r789, %r769;
	min.s32 	%r791, %r777, %r790;
	add.s32 	%r792, %r786, %r779;
	min.s32 	%r793, %r783, %r792;
	add.s32 	%r794, %r789, %r779;
	min.s32 	%r795, %r785, %r794;
	ld.shared.u32 	%r796, [%r51+32256];
	add.s32 	%r797, %r796, %r770;
	min.s32 	%r798, %r788, %r797;
	ld.shared.u32 	%r799, [%r51+32384];
	add.s32 	%r800, %r799, %r770;
	min.s32 	%r801, %r791, %r800;
	add.s32 	%r802, %r796, %r780;
	min.s32 	%r803, %r793, %r802;
	add.s32 	%r804, %r799, %r780;
	min.s32 	%r805, %r795, %r804;
	ld.shared.u32 	%r806, [%r51+32512];
	add.s32 	%r807, %r806, %r771;
	min.s32 	%r808, %r798, %r807;
	ld.shared.u32 	%r809, [%r51+32640];
	add.s32 	%r810, %r809, %r771;
	min.s32 	%r811, %r801, %r810;
	add.s32 	%r812, %r806, %r781;
	min.s32 	%r813, %r803, %r812;
	add.s32 	%r814, %r809, %r781;
	min.s32 	%r815, %r805, %r814;
	st.global.u32 	[%rd4], %r808;
	st.global.u32 	[%rd4+128], %r811;
	st.global.u32 	[%rd6], %r813;
	st.global.u32 	[%rd6+128], %r815;
	ret;

}


// ===== COMPILED SASS (sm_100) =====

	.target	sm_100

	.elftype	@"ET_EXEC"


//--------------------- .note.nv.tkinfo           --------------------------
	.section	.note.nv.tkinfo,"",@"SHT_NOTE"
	.sectionflags	@"SHF_NOTE_NV_TKINFO"
	.tkinfo
        /*0018*/ 	.word	0x00000002
        /*0030*/ 	.string	""
        /*0030*/ 	.string	"ptxas"
        /*0030*/ 	.string	"Cuda compilation tools, release 13.0, V13.0.88"
        /*0030*/ 	.string	"Build cuda_13.0.r13.0/compiler.36424714_0"
        /*0030*/ 	.string	"-arch sm_100 -m 64 "



//--------------------- .note.nv.cuinfo           --------------------------
	.section	.note.nv.cuinfo,"",@"SHT_NOTE"
	.sectionflags	@"SHF_NOTE_NV_CUINFO"
        /*0018*/ 	.short	0x0002
        /*001a*/ 	.short	0x0064
        /*001c*/ 	.short	0x0082
	.zero		2


//--------------------- .nv.info                  --------------------------
	.section	.nv.info,"",@"SHT_CUDA_INFO"
	.align	4


	//----- nvinfo : EIATTR_REGCOUNT
	.align		4
        /*0000*/ 	.byte	0x04, 0x2f
        /*0002*/ 	.short	(.L_1 - .L_0)
	.align		4
.L_0:
        /*0004*/ 	.word	index@(_Z6phase1iPii)
        /*0008*/ 	.word	0x00000014


	//----- nvinfo : EIATTR_FRAME_SIZE
	.align		4
.L_1:
        /*000c*/ 	.byte	0x04, 0x11
        /*000e*/ 	.short	(.L_3 - .L_2)
	.align		4
.L_2:
        /*0010*/ 	.word	index@(_Z6phase1iPii)
        /*0014*/ 	.word	0x00000000


	//----- nvinfo : EIATTR_REGCOUNT
	.align		4
.L_3:
        /*0018*/ 	.byte	0x04, 0x2f
        /*001a*/ 	.short	(.L_5 - .L_4)
	.align		4
.L_4:
        /*001c*/ 	.word	index@(_Z6phase2iPii)
        /*0020*/ 	.word	0x00000020


	//----- nvinfo : EIATTR_FRAME_SIZE
	.align		4
.L_5:
        /*0024*/ 	.byte	0x04, 0x11
        /*0026*/ 	.short	(.L_7 - .L_6)
	.align		4
.L_6:
        /*0028*/ 	.word	index@(_Z6phase2iPii)
        /*002c*/ 	.word	0x00000000


	//----- nvinfo : EIATTR_REGCOUNT
	.align		4
.L_7:
        /*0030*/ 	.byte	0x04, 0x2f
        /*0032*/ 	.short	(.L_9 - .L_8)
	.align		4
.L_8:
        /*0034*/ 	.word	index@(_Z6phase3iPii)
        /*0038*/ 	.word	0x00000020


	//----- nvinfo : EIATTR_FRAME_SIZE
	.align		4
.L_9:
        /*003c*/ 	.byte	0x04, 0x11
        /*003e*/ 	.short	(.L_11 - .L_10)
	.align		4
.L_10:
        /*0040*/ 	.word	index@(_Z6phase3iPii)
        /*0044*/ 	.word	0x00000000


	//----- nvinfo : EIATTR_MIN_STACK_SIZE
	.align		4
.L_11:
        /*0048*/ 	.byte	0x04, 0x12
        /*004a*/ 	.short	(.L_13 - .L_12)
	.align		4
.L_12:
        /*004c*/ 	.word	index@(_Z6phase3iPii)
        /*0050*/ 	.word	0x00000000


	//----- nvinfo : EIATTR_MIN_STACK_SIZE
	.align		4
.L_13:
        /*0054*/ 	.byte	0x04, 0x12
        /*0056*/ 	.short	(.L_15 - .L_14)
	.align		4
.L_14:
        /*0058*/ 	.word	index@(_Z6phase2iPii)
        /*005c*/ 	.word	0x00000000


	//----- nvinfo : EIATTR_MIN_STACK_SIZE
	.align		4
.L_15:
        /*0060*/ 	.byte	0x04, 0x12
        /*0062*/ 	.short	(.L_17 - .L_16)
	.align		4
.L_16:
        /*0064*/ 	.word	index@(_Z6phase1iPii)
        /*0068*/ 	.word	0x00000000
.L_17:


//--------------------- .nv.compat                --------------------------
	.section	.nv.compat,"",@"SHT_CUDA_COMPAT_INFO"
	.align	4
        /*0000*/ 	.byte	0x02, 0x09, 0x00, 0x00, 0x02, 0x02, 0x01, 0x00, 0x02, 0x05, 0x05, 0x00, 0x03, 0x07, 0x01, 0x01
        /*0010*/ 	.byte	0x02, 0x03, 0x00, 0x00, 0x02, 0x06, 0x01, 0x00, 0x04, 0x0b, 0x08, 0x00, 0x09, 0x00, 0x00, 0x00
        /*0020*/ 	.byte	0x00, 0x00, 0x00, 0x00


//--------------------- .nv.info._Z6phase3iPii    --------------------------
	.section	.nv.info._Z6phase3iPii,"",@"SHT_CUDA_INFO"
	.sectionflags	@""
	.align	4


	//----- nvinfo : EIATTR_CUDA_API_VERSION
	.align		4
        /*0000*/ 	.byte	0x04, 0x37
        /*0002*/ 	.short	(.L_19 - .L_18)
.L_18:
        /*0004*/ 	.word	0x00000082


	//----- nvinfo : EIATTR_KPARAM_INFO
	.align		4
.L_19:
        /*0008*/ 	.byte	0x04, 0x17
        /*000a*/ 	.short	(.L_21 - .L_20)
.L_20:
        /*000c*/ 	.word	0x00000000
        /*0010*/ 	.short	0x0002
        /*0012*/ 	.short	0x0010
        /*0014*/ 	.byte	0x00, 0xf0, 0x11, 0x00


	//----- nvinfo : EIATTR_KPARAM_INFO
	.align		4
.L_21:
        /*0018*/ 	.byte	0x04, 0x17
        /*001a*/ 	.short	(.L_23 - .L_22)
.L_22:
        /*001c*/ 	.word	0x00000000
        /*0020*/ 	.short	0x0001
        /*0022*/ 	.short	0x0008
        /*0024*/ 	.byte	0x00, 0xf5, 0x21, 0x00


	//----- nvinfo : EIATTR_KPARAM_INFO
	.align		4
.L_23:
        /*0028*/ 	.byte	0x04, 0x17
        /*002a*/ 	.short	(.L_25 - .L_24)
.L_24:
        /*002c*/ 	.word	0x00000000
        /*0030*/ 	.short	0x0000
        /*0032*/ 	.short	0x0000
        /*0034*/ 	.byte	0x00, 0xf0, 0x11, 0x00


	//----- nvinfo : EIATTR_SPARSE_MMA_MASK
	.align		4
.L_25:
        /*0038*/ 	.byte	0x03, 0x50
        /*003a*/ 	.short	0x0000


	//----- nvinfo : EIATTR_MAXREG_COUNT
	.align		4
        /*003c*/ 	.byte	0x03, 0x1b
        /*003e*/ 	.short	0x00ff


	//----- nvinfo : EIATTR_NUM_BARRIERS
	.align		4
        /*0040*/ 	.byte	0x02, 0x4c
        /*0042*/ 	.byte	0x01
	.zero		1


	//----- nvinfo : EIATTR_MERCURY_ISA_VERSION
	.align		4
        /*0044*/ 	.byte	0x03, 0x5f
        /*0046*/ 	.short	0x0101


	//----- nvinfo : EIATTR_VRC_CTA_INIT_COUNT
	.align		4
        /*0048*/ 	.byte	0x02, 0x4a
	.zero		1
	.zero		1


	//----- nvinfo : EIATTR_EXIT_INSTR_OFFSETS
	.align		4
        /*004c*/ 	.byte	0x04, 0x1c
        /*004e*/ 	.short	(.L_27 - .L_26)


	//   ....[0]....
.L_26:
        /*0050*/ 	.word	0x00001e30


	//----- nvinfo : EIATTR_CBANK_PARAM_SIZE
	.align		4
.L_27:
        /*0054*/ 	.byte	0x03, 0x19
        /*0056*/ 	.short	0x0014


	//----- nvinfo : EIATTR_PARAM_CBANK
	.align		4
        /*0058*/ 	.byte	0x04, 0x0a
        /*005a*/ 	.short	(.L_29 - .L_28)
	.align		4
.L_28:
        /*005c*/ 	.word	index@(.nv.constant0._Z6phase3iPii)
        /*0060*/ 	.short	0x0380
        /*0062*/ 	.short	0x0014


	//----- nvinfo : EIATTR_SW_WAR
	.align		4
.L_29:
        /*0064*/ 	.byte	0x04, 0x36
        /*0066*/ 	.short	(.L_31 - .L_30)
.L_30:
        /*0068*/ 	.word	0x00000008
.L_31:


//--------------------- .nv.info._Z6phase2iPii    --------------------------
	.section	.nv.info._Z6phase2iPii,"",@"SHT_CUDA_INFO"
	.sectionflags	@""
	.align	4


	//----- nvinfo : EIATTR_CUDA_API_VERSION
	.align		4
        /*0000*/ 	.byte	0x04, 0x37
        /*0002*/ 	.short	(.L_33 - .L_32)
.L_32:
        /*0004*/ 	.word	0x00000082


	//----- nvinfo : EIATTR_KPARAM_INFO
	.align		4
.L_33:
        /*0008*/ 	.byte	0x04, 0x17
        /*000a*/ 	.short	(.L_35 - .L_34)
.L_34:
        /*000c*/ 	.word	0x00000000
        /*0010*/ 	.short	0x0002
        /*0012*/ 	.short	0x0010
        /*0014*/ 	.byte	0x00, 0xf0, 0x11, 0x00


	//----- nvinfo : EIATTR_KPARAM_INFO
	.align		4
.L_35:
        /*0018*/ 	.byte	0x04, 0x17
        /*001a*/ 	.short	(.L_37 - .L_36)
.L_36:
        /*001c*/ 	.word	0x00000000
        /*0020*/ 	.short	0x0001
        /*0022*/ 	.short	0x0008
        /*0024*/ 	.byte	0x00, 0xf5, 0x21, 0x00


	//----- nvinfo : EIATTR_KPARAM_INFO
	.align		4
.L_37:
        /*0028*/ 	.byte	0x04, 0x17
        /*002a*/ 	.short	(.L_39 - .L_38)
.L_38:
        /*002c*/ 	.word	0x00000000
        /*0030*/ 	.short	0x0000
        /*0032*/ 	.short	0x0000
        /*0034*/ 	.byte	0x00, 0xf0, 0x11, 0x00


	//----- nvinfo : EIATTR_SPARSE_MMA_MASK
	.align		4
.L_39:
        /*0038*/ 	.byte	0x03, 0x50
        /*003a*/ 	.short	0x0000


	//----- nvinfo : EIATTR_MAXREG_COUNT
	.align		4
        /*003c*/ 	.byte	0x03, 0x1b
        /*003e*/ 	.short	0x00ff


	//----- nvinfo : EIATTR_NUM_BARRIERS
	.align		4
        /*0040*/ 	.byte	0x02, 0x4c
        /*0042*/ 	.byte	0x01
	.zero		1


	//----- nvinfo : EIATTR_MERCURY_ISA_VERSION
	.align		4
        /*0044*/ 	.byte	0x03, 0x5f
        /*0046*/ 	.short	0x0101


	//----- nvinfo : EIATTR_VRC_CTA_INIT_COUNT
	.align		4
        /*0048*/ 	.byte	0x02, 0x4a
	.zero		1
	.zero		1


	//----- nvinfo : EIATTR_EXIT_INSTR_OFFSETS
	.align		4
        /*004c*/ 	.byte	0x04, 0x1c
        /*004e*/ 	.short	(.L_41 - .L_40)


	//   ....[0]....
.L_40:
        /*0050*/ 	.word	0x00001e40


	//----- nvinfo : EIATTR_CBANK_PARAM_SIZE
	.align		4
.L_41:
        /*0054*/ 	.byte	0x03, 0x19
        /*0056*/ 	.short	0x0014


	//----- nvinfo : EIATTR_PARAM_CBANK
	.align		4
        /*0058*/ 	.byte	0x04, 0x0a
        /*005a*/ 	.short	(.L_43 - .L_42)
	.align		4
.L_42:
        /*005c*/ 	.word	index@(.nv.constant0._Z6phase2iPii)
        /*0060*/ 	.short	0x0380
        /*0062*/ 	.short	0x0014


	//----- nvinfo : EIATTR_SW_WAR
	.align		4
.L_43:
        /*0064*/ 	.byte	0x04, 0x36
        /*0066*/ 	.short	(.L_45 - .L_44)
.L_44:
        /*0068*/ 	.word	0x00000008
.L_45:


//--------------------- .nv.info._Z6phase1iPii    --------------------------
	.section	.nv.info._Z6phase1iPii,"",@"SHT_CUDA_INFO"
	.sectionflags	@""
	.align	4


	//----- nvinfo : EIATTR_CUDA_API_VERSION
	.align		4
        /*0000*/ 	.byte	0x04, 0x37
        /*0002*/ 	.short	(.L_47 - .L_46)
.L_46:
        /*0004*/ 	.word	0x00000082


	//----- nvinfo : EIATTR_KPARAM_INFO
	.align		4
.L_47:
        /*0008*/ 	.byte	0x04, 0x17
        /*000a*/ 	.short	(.L_49 - .L_48)
.L_48:
        /*000c*/ 	.word	0x00000000
        /*0010*/ 	.short	0x0002
        /*0012*/ 	.short	0x0010
        /*0014*/ 	.byte	0x00, 0xf0, 0x11, 0x00


	//----- nvinfo : EIATTR_KPARAM_INFO
	.align		4
.L_49:
        /*0018*/ 	.byte	0x04, 0x17
        /*001a*/ 	.short	(.L_51 - .L_50)
.L_50:
        /*001c*/ 	.word	0x00000000
        /*0020*/ 	.short	0x0001
        /*0022*/ 	.short	0x0008
        /*0024*/ 	.byte	0x00, 0xf5, 0x21, 0x00


	//----- nvinfo : EIATTR_KPARAM_INFO
	.align		4
.L_51:
        /*0028*/ 	.byte	0x04, 0x17
        /*002a*/ 	.short	(.L_53 - .L_52)
.L_52:
        /*002c*/ 	.word	0x00000000
        /*0030*/ 	.short	0x0000
        /*0032*/ 	.short	0x0000
        /*0034*/ 	.byte	0x00, 0xf0, 0x11, 0x00


	//----- nvinfo : EIATTR_SPARSE_MMA_MASK
	.align		4
.L_53:
        /*0038*/ 	.byte	0x03, 0x50
        /*003a*/ 	.short	0x0000


	//----- nvinfo : EIATTR_MAXREG_COUNT
	.align		4
        /*003c*/ 	.byte	0x03, 0x1b
        /*003e*/ 	.short	0x00ff


	//----- nvinfo : EIATTR_NUM_BARRIERS
	.align		4
        /*0040*/ 	.byte	0x02, 0x4c
        /*0042*/ 	.byte	0x01
	.zero		1


	//----- nvinfo : EIATTR_MERCURY_ISA_VERSION
	.align		4
        /*0044*/ 	.byte	0x03, 0x5f
        /*0046*/ 	.short	0x0101


	//----- nvinfo : EIATTR_VRC_CTA_INIT_COUNT
	.align		4
        /*0048*/ 	.byte	0x02, 0x4a
	.zero		1
	.zero		1


	//----- nvinfo : EIATTR_EXIT_INSTR_OFFSETS
	.align		4
        /*004c*/ 	.byte	0x04, 0x1c
        /*004e*/ 	.short	(.L_55 - .L_54)


	//   ....[0]....
.L_54:
        /*0050*/ 	.word	0x00004250


	//----- nvinfo : EIATTR_CBANK_PARAM_SIZE
	.align		4
.L_55:
        /*0054*/ 	.byte	0x03, 0x19
        /*0056*/ 	.short	0x0014


	//----- nvinfo : EIATTR_PARAM_CBANK
	.align		4
        /*0058*/ 	.byte	0x04, 0x0a
        /*005a*/ 	.short	(.L_57 - .L_56)
	.align		4
.L_56:
        /*005c*/ 	.word	index@(.nv.constant0._Z6phase1iPii)
        /*0060*/ 	.short	0x0380
        /*0062*/ 	.short	0x0014


	//----- nvinfo : EIATTR_SW_WAR
	.align		4
.L_57:
        /*0064*/ 	.byte	0x04, 0x36
        /*0066*/ 	.short	(.L_59 - .L_58)
.L_58:
        /*0068*/ 	.word	0x00000008
.L_59:


//--------------------- .nv.callgraph             --------------------------
	.section	.nv.callgraph,"",@"SHT_CUDA_CALLGRAPH"
	.align	4
	.sectionentsize	8
	.align		4
        /*0000*/ 	.word	0x00000000
	.align		4
        /*0004*/ 	.word	0xffffffff
	.align		4
        /*0008*/ 	.word	0x00000000
	.align		4
        /*000c*/ 	.word	0xfffffffe
	.align		4
        /*0010*/ 	.word	0x00000000
	.align		4
        /*0014*/ 	.word	0xfffffffd
	.align		4
        /*0018*/ 	.word	0x00000000
	.align		4
        /*001c*/ 	.word	0xfffffffc


//--------------------- .text._Z6phase3iPii       --------------------------
	.section	.text._Z6phase3iPii,"ax",@progbits
	.align	128
        .global         _Z6phase3iPii
        .type           _Z6phase3iPii,@function
        .size           _Z6phase3iPii,(.L_x_3 - _Z6phase3iPii)
        .other          _Z6phase3iPii,@"STO_CUDA_ENTRY STV_DEFAULT"
_Z6phase3iPii:
.text._Z6phase3iPii:
[----:B------:R-:W-:Y:S08]  /*0000*/  LDC R1, c[0x0][0x37c] ;  /* 0x0000df00ff017b82 */ /* 0x000ff00000000800 */
[----:B------:R-:W0:Y:S01]  /*0010*/  S2UR UR4, SR_CTAID.X ;  /* 0x00000000000479c3 */ /* 0x000e220000002500 */
[----:B------:R-:W1:Y:S01]  /*0020*/  S2R R0, SR_TID.Y ;  /* 0x0000000000007919 */ /* 0x000e620000002200 */
[----:B------:R-:W2:Y:S06]  /*0030*/  S2R R13, SR_TID.X ;  /* 0x00000000000d7919 */ /* 0x000eac0000002100 */
[----:B------:R-:W3:Y:S08]  /*0040*/  LDC R6, c[0x0][0x380] ;  /* 0x0000e000ff067b82 */ /* 0x000ef00000000800 */
[----:B------:R-:W4:Y:S08]  /*0050*/  S2UR UR5, SR_CTAID.Y ;  /* 0x00000000000579c3 */ /* 0x000f300000002600 */
[----:B------:R-:W5:Y:S01]  /*0060*/  LDC R5, c[0x0][0x390] ;  /* 0x0000e400ff057b82 */ /* 0x000f620000000800 */
[----:B0-----:R-:W-:-:S06]  /*0070*/  UIADD3 UR6, UPT, UPT, UR4, 0x1, URZ ;  /* 0x0000000104067890 */ /* 0x001fcc000fffe0ff */
[----:B------:R-:W-:Y:S01]  /*0080*/  IMAD.U32 R3, RZ, RZ, UR6 ;  /* 0x00000006ff037e24 */ /* 0x000fe2000f8e00ff */
[C---:B---3--:R-:W-:Y:S01]  /*0090*/  ISETP.LE.U32.AND P0, PT, R6.reuse, UR4, PT ;  /* 0x0000000406007c0c */ /* 0x048fe2000bf03070 */
[----:B------:R-:W0:Y:S01]  /*00a0*/  LDC.64 R20, c[0x0][0x388] ;  /* 0x0000e200ff147b82 */ /* 0x000e220000000a00 */
[C---:B-1----:R-:W-:Y:S01]  /*00b0*/  IMAD R7, R6.reuse, 0x40, R0 ;  /* 0x0000004006077824 */ /* 0x042fe200078e0200 */
[C---:B----4-:R-:W-:Y:S01]  /*00c0*/  ISETP.LE.U32.AND P1, PT, R6.reuse, UR5, PT ;  /* 0x0000000506007c0c */ /* 0x050fe2000bf23070 */
[----:B------:R-:W-:Y:S01]  /*00d0*/  UIADD3 UR7, UPT, UPT, UR5, 0x1, URZ ;  /* 0x0000000105077890 */ /* 0x000fe2000fffe0ff */
[----:B--2---:R-:W-:-:S08]  /*00e0*/  IMAD R6, R6, 0x40, R13 ;  /* 0x0000004006067824 */ /* 0x004fd000078e020d */
[----:B------:R-:W-:Y:S02]  /*00f0*/  @!P0 IMAD R3, RZ, RZ, UR4 ;  /* 0x00000004ff038e24 */ /* 0x000fe4000f8e02ff */
[----:B------:R-:W-:Y:S02]  /*0100*/  IMAD.U32 R2, RZ, RZ, UR7 ;  /* 0x00000007ff027e24 */ /* 0x000fe4000f8e00ff */
[----:B------:R-:W-:Y:S01]  /*0110*/  IMAD R3, R3, 0x40, R0 ;  /* 0x0000004003037824 */ /* 0x000fe200078e0200 */
[----:B------:R-:W1:Y:S01]  /*0120*/  LDCU.64 UR6, c[0x0][0x358] ;  /* 0x00006b00ff0677ac */ /* 0x000e620008000a00 */
[----:B------:R-:W-:Y:S02]  /*0130*/  @!P1 IMAD R2, RZ, RZ, UR5 ;  /* 0x00000005ff029e24 */ /* 0x000fe4000f8e02ff */
[----:B-----5:R-:W-:Y:S02]  /*0140*/  IMAD R4, R3, R5, RZ ;  /* 0x0000000503047224 */ /* 0x020fe400078e02ff */
[----:B------:R-:W-:-:S02]  /*0150*/  IMAD R2, R2, 0x40, R13 ;  /* 0x0000004002027824 */ /* 0x000fc400078e020d */
[----:B------:R-:W-:Y:S02]  /*0160*/  IMAD.IADD R19, R4, 0x1, R6 ;  /* 0x0000000104137824 */ /* 0x000fe400078e0206 */
[----:B------:R-:W-:Y:S02]  /*0170*/  IMAD R8, R7, R5, R2 ;  /* 0x0000000507087224 */ /* 0x000fe400078e0202 */
[C---:B------:R-:W-:Y:S02]  /*0180*/  IMAD R7, R5.reuse, 0x20, R4 ;  /* 0x0000002005077824 */ /* 0x040fe400078e0204 */
[----:B------:R-:W-:Y:S02]  /*0190*/  IMAD R11, R5, 0x20, R8 ;  /* 0x00000020050b7824 */ /* 0x000fe400078e0208 */
[----:B------:R-:W-:Y:S02]  /*01a0*/  IMAD.IADD R15, R7, 0x1, R6 ;  /* 0x00000001070f7824 */ /* 0x000fe400078e0206 */
[----:B0-----:R-:W-:-:S04]  /*01b0*/  IMAD.WIDE R16, R8, 0x4, R20 ;  /* 0x0000000408107825 */ /* 0x001fc800078e0214 */
[--C-:B------:R-:W-:Y:S01]  /*01c0*/  IMAD.WIDE R18, R19, 0x4, R20.reuse ;  /* 0x0000000413127825 */ /* 0x100fe200078e0214 */
[----:B-1----:R-:W2:Y:S03]  /*01d0*/  LDG.E R4, desc[UR6][R16.64] ;  /* 0x0000000610047981 */ /* 0x002ea6000c1e1900 */
[--C-:B------:R-:W-:Y:S01]  /*01e0*/  IMAD.WIDE R14, R15, 0x4, R20.reuse ;  /* 0x000000040f0e7825 */ /* 0x100fe200078e0214 */
[----:B------:R-:W3:Y:S03]  /*01f0*/  LDG.E R6, desc[UR6][R16.64+0x80] ;  /* 0x0000800610067981 */ /* 0x000ee6000c1e1900 */
[----:B------:R-:W-:Y:S01]  /*0200*/  IMAD.WIDE R10, R11, 0x4, R20 ;  /* 0x000000040b0a7825 */ /* 0x000fe200078e0214 */
[----:B------:R-:W4:Y:S04]  /*0210*/  LDG.E R8, desc[UR6][R18.64] ;  /* 0x0000000612087981 */ /* 0x000f28000c1e1900 */
[----:B------:R-:W5:Y:S04]  /*0220*/  LDG.E R26, desc[UR6][R18.64+0x80] ;  /* 0x00008006121a7981 */ /* 0x000f68000c1e1900 */
[----:B------:R-:W5:Y:S04]  /*0230*/  LDG.E R24, desc[UR6][R14.64] ;  /* 0x000000060e187981 */ /* 0x000f68000c1e1900 */
[----:B------:R-:W5:Y:S04]  /*0240*/  LDG.E R28, desc[UR6][R14.64+0x80] ;  /* 0x000080060e1c7981 */ /* 0x000f68000c1e1900 */
[----:B------:R-:W5:Y:S04]  /*0250*/  LDG.E R25, desc[UR6][R10.64] ;  /* 0x000000060a197981 */ /* 0x000f68000c1e1900 */
[----:B------:R0:W5:Y:S01]  /*0260*/  LDG.E R27, desc[UR6][R10.64+0x80] ;  /* 0x000080060a1b7981 */ /* 0x000162000c1e1900 */
[----:B------:R-:W-:-:S02]  /*0270*/  IMAD R23, R3, R5, R2 ;  /* 0x0000000503177224 */ /* 0x000fc400078e0202 */
[----:B------:R-:W-:Y:S02]  /*0280*/  IMAD.IADD R7, R2, 0x1, R7 ;  /* 0x0000000102077824 */ /* 0x000fe400078e0207 */
[----:B------:R-:W-:-:S04]  /*0290*/  IMAD.WIDE R22, R23, 0x4, R20 ;  /* 0x0000000417167825 */ /* 0x000fc800078e0214 */
[----:B------:R-:W-:Y:S01]  /*02a0*/  IMAD.WIDE R20, R7, 0x4, R20 ;  /* 0x0000000407147825 */ /* 0x000fe200078e0214 */
[----:B------:R-:W5:Y:S04]  /*02b0*/  LDG.E R3, desc[UR6][R22.64] ;  /* 0x0000000616037981 */ /* 0x000f68000c1e1900 */
[----:B------:R-:W5:Y:S04]  /*02c0*/  LDG.E R5, desc[UR6][R20.64] ;  /* 0x0000000614057981 */ /* 0x000f68000c1e1900 */
[----:B------:R-:W5:Y:S04]  /*02d0*/  LDG.E R7, desc[UR6][R22.64+0x80] ;  /* 0x0000800616077981 */ /* 0x000f68000c1e1900 */
[----:B------:R-:W5:Y:S01]  /*02e0*/  LDG.E R9, desc[UR6][R20.64+0x80] ;  /* 0x0000800614097981 */ /* 0x000f62000c1e1900 */
[----:B------:R-:W1:Y:S01]  /*02f0*/  S2UR UR5, SR_CgaCtaId ;  /* 0x00000000000579c3 */ /* 0x000e620000008800 */
[----:B------:R-:W-:Y:S01]  /*0300*/  UMOV UR4, 0x400 ;  /* 0x0000040000047882 */ /* 0x000fe20000000000 */
[----:B------:R-:W-:Y:S01]  /*0310*/  IMAD R2, R0, 0x40, R13 ;  /* 0x0000004000027824 */ /* 0x000fe200078e020d */
[----:B-1----:R-:W-:-:S06]  /*0320*/  ULEA UR4, UR5, UR4, 0x18 ;  /* 0x0000000405047291 */ /* 0x002fcc000f8ec0ff */
[----:B0-----:R-:W-:Y:S02]  /*0330*/  LEA R10, R2, UR4, 0x2 ;  /* 0x00000004020a7c11 */ /* 0x001fe4000f8e10ff */
[----:B------:R-:W-:Y:S02]  /*0340*/  LEA R2, R13, UR4, 0x2 ;  /* 0x000000040d027c11 */ /* 0x000fe4000f8e10ff */
[----:B------:R-:W-:Y:S01]  /*0350*/  LEA R0, R0, UR4, 0x8 ;  /* 0x0000000400007c11 */ /* 0x000fe2000f8e40ff */
[----:B--2---:R-:W-:Y:S04]  /*0360*/  STS [R10+0x4000], R4 ;  /* 0x004000040a007388 */ /* 0x004fe80000000800 */
[----:B---3--:R-:W-:Y:S04]  /*0370*/  STS [R10+0x4080], R6 ;  /* 0x004080060a007388 */ /* 0x008fe80000000800 */
[----:B----4-:R-:W-:Y:S04]  /*0380*/  STS [R10], R8 ;  /* 0x000000080a007388 */ /* 0x010fe80000000800 */
[----:B-----5:R-:W-:Y:S04]  /*0390*/  STS [R10+0x80], R26 ;  /* 0x0000801a0a007388 */ /* 0x020fe80000000800 */
[----:B------:R-:W-:Y:S04]  /*03a0*/  STS [R10+0x2000], R24 ;  /* 0x002000180a007388 */ /* 0x000fe80000000800 */
[----:B------:R-:W-:Y:S04]  /*03b0*/  STS [R10+0x2080], R28 ;  /* 0x0020801c0a007388 */ /* 0x000fe80000000800 */
[----:B------:R-:W-:Y:S04]  /*03c0*/  STS [R10+0x6000], R25 ;  /* 0x006000190a007388 */ /* 0x000fe80000000800 */
[----:B------:R-:W-:Y:S01]  /*03d0*/  STS [R10+0x6080], R27 ;  /* 0x0060801b0a007388 */ /* 0x000fe20000000800 */
[----:B------:R-:W-:Y:S06]  /*03e0*/  BAR.SYNC.DEFER_BLOCKING 0x0 ;  /* 0x0000000000007b1d */ /* 0x000fec0000010000 */
[----:B------:R-:W-:Y:S04]  /*03f0*/  LDS R8, [R2+0x4000] ;  /* 0x0040000002087984 */ /* 0x000fe80000000800 */
[----:B------:R-:W0:Y:S04]  /*0400*/  LDS.128 R12, [R0] ;  /* 0x00000000000c7984 */ /* 0x000e280000000c00 */
[----:B------:R-:W1:Y:S04]  /*0410*/  LDS.128 R16, [R0+0x2000] ;  /* 0x0020000000107984 */ /* 0x000e680000000c00 */
[----:B------:R-:W2:Y:S04]  /*0420*/  LDS R25, [R2+0x4080] ;  /* 0x0040800002197984 */ /* 0x000ea80000000800 */
[----:B------:R-:W3:Y:S04]  /*0430*/  LDS R6, [R2+0x4100] ;  /* 0x0041000002067984 */ /* 0x000ee80000000800 */
[----:B------:R-:W4:Y:S04]  /*0440*/  LDS R4, [R2+0x4180] ;  /* 0x0041800002047984 */ /* 0x000f280000000800 */
[----:B------:R-:W5:Y:S04]  /*0450*/  LDS R29, [R2+0x4200] ;  /* 0x00420000021d7984 */ /* 0x000f680000000800 */
[----:B------:R-:W5:Y:S04]  /*0460*/  LDS R11, [R2+0x4280] ;  /* 0x00428000020b7984 */ /* 0x000f680000000800 */
[----:B------:R-:W5:Y:S04]  /*0470*/  LDS R26, [R2+0x4300] ;  /* 0x00430000021a7984 */ /* 0x000f680000000800 */
[----:B------:R-:W5:Y:S04]  /*0480*/  LDS R24, [R2+0x4380] ;  /* 0x0043800002187984 */ /* 0x000f680000000800 */
[----:B------:R-:W-:Y:S01]  /*0490*/  LDS R28, [R2+0x4580] ;  /* 0x00458000021c7984 */ /* 0x000fe20000000800 */
[----:B0-----:R-:W-:-:S02]  /*04a0*/  VIADDMNMX R3, R8, R12, R3, PT ;  /* 0x0000000c08037246 */ /* 0x001fc40003800103 */
[----:B-1----:R-:W-:Y:S02]  /*04b0*/  VIADDMNMX R5, R8, R16, R5, PT ;  /* 0x0000001008057246 */ /* 0x002fe40003800105 */
[C---:B--2---:R-:W-:Y:S02]  /*04c0*/  VIADDMNMX R7, R25.reuse, R12, R7, PT ;  /* 0x0000000c19077246 */ /* 0x044fe40003800107 */
[----:B------:R-:W-:Y:S02]  /*04d0*/  VIADDMNMX R9, R25, R16, R9, PT ;  /* 0x0000001019097246 */ /* 0x000fe40003800109 */
[C---:B---3--:R-:W-:Y:S01]  /*04e0*/  VIADDMNMX R3, R6.reuse, R13, R3, PT ;  /* 0x0000000d06037246 */ /* 0x048fe20003800103 */
[----:B------:R-:W-:Y:S01]  /*04f0*/  LDS R25, [R2+0x4600] ;  /* 0x0046000002197984 */ /* 0x000fe20000000800 */
[----:B------:R-:W-:Y:S02]  /*0500*/  VIADDMNMX R5, R6, R17, R5, PT ;  /* 0x0000001106057246 */ /* 0x000fe40003800105 */
[----:B----4-:R-:W-:-:S02]  /*0510*/  VIADDMNMX R7, R4, R13, R7, PT ;  /* 0x0000000d04077246 */ /* 0x010fc40003800107 */
[----:B------:R-:W-:Y:S01]  /*0520*/  VIADDMNMX R9, R4, R17, R9, PT ;  /* 0x0000001104097246 */ /* 0x000fe20003800109 */
[----:B------:R-:W-:Y:S01]  /*0530*/  LDS R13, [R2+0x4480] ;  /* 0x00448000020d7984 */ /* 0x000fe20000000800 */
[C---:B-----5:R-:W-:Y:S02]  /*0540*/  VIADDMNMX R12, R29.reuse, R14, R3, PT ;  /* 0x0000000e1d0c7246 */ /* 0x060fe40003800103 */
[----:B------:R-:W-:Y:S01]  /*0550*/  VIADDMNMX R16, R29, R18, R5, PT ;  /* 0x000000121d107246 */ /* 0x000fe20003800105 */
[----:B------:R-:W-:Y:S01]  /*0560*/  LDS R3, [R2+0x4400] ;  /* 0x0044000002037984 */ /* 0x000fe20000000800 */
[C---:B------:R-:W-:Y:S02]  /*0570*/  VIADDMNMX R14, R11.reuse, R14, R7, PT ;  /* 0x0000000e0b0e7246 */ /* 0x040fe40003800107 */
[----:B------:R-:W-:Y:S01]  /*0580*/  VIADDMNMX R18, R11, R18, R9, PT ;  /* 0x000000120b127246 */ /* 0x000fe20003800109 */
[----:B------:R-:W0:Y:S01]  /*0590*/  LDS.128 R4, [R0+0x10] ;  /* 0x0000100000047984 */ /* 0x000e220000000c00 */
[----:B------:R-:W-:-:S02]  /*05a0*/  VIADDMNMX R12, R26, R15, R12, PT ;  /* 0x0000000f1a0c7246 */ /* 0x000fc4000380010c */
[----:B------:R-:W-:Y:S01]  /*05b0*/  VIADDMNMX R16, R26, R19, R16, PT ;  /* 0x000000131a107246 */ /* 0x000fe20003800110 */
[----:B------:R-:W1:Y:S01]  /*05c0*/  LDS.128 R8, [R0+0x2010] ;  /* 0x0020100000087984 */ /* 0x000e620000000c00 */
[C---:B------:R-:W-:Y:S02]  /*05d0*/  VIADDMNMX R14, R24.reuse, R15, R14, PT ;  /* 0x0000000f180e7246 */ /* 0x040fe4000380010e */
[----:B------:R-:W-:Y:S01]  /*05e0*/  VIADDMNMX R18, R24, R19, R18, PT ;  /* 0x0000001318127246 */ /* 0x000fe20003800112 */
[----:B------:R-:W2:Y:S04]  /*05f0*/  LDS R17, [R2+0x4500] ;  /* 0x0045000002117984 */ /* 0x000ea80000000800 */
[----:B------:R-:W3:Y:S04]  /*0600*/  LDS R15, [R2+0x4680] ;  /* 0x00468000020f7984 */ /* 0x000ee80000000800 */
[----:B------:R-:W4:Y:S04]  /*0610*/  LDS R24, [R2+0x4700] ;  /* 0x0047000002187984 */ /* 0x000f280000000800 */
[----:B------:R-:W5:Y:S01]  /*0620*/  LDS R26, [R2+0x4780] ;  /* 0x00478000021a7984 */ /* 0x000f620000000800 */
[----:B0-----:R-:W-:-:S02]  /*0630*/  VIADDMNMX R12, R3, R4, R12, PT ;  /* 0x00000004030c7246 */ /* 0x001fc4000380010c */
[----:B------:R-:W-:Y:S02]  /*0640*/  VIADDMNMX R14, R13, R4, R14, PT ;  /* 0x000000040d0e7246 */ /* 0x000fe4000380010e */
[-C--:B-1----:R-:W-:Y:S02]  /*0650*/  VIADDMNMX R16, R3, R8.reuse, R16, PT ;  /* 0x0000000803107246 */ /* 0x082fe40003800110 */
[----:B------:R-:W-:Y:S01]  /*0660*/  VIADDMNMX R18, R13, R8, R18, PT ;  /* 0x000000080d127246 */ /* 0x000fe20003800112 */
[----:B------:R-:W-:Y:S01]  /*0670*/  LDS R3, [R2+0x4800] ;  /* 0x0048000002037984 */ /* 0x000fe20000000800 */
[C---:B--2---:R-:W-:Y:S02]  /*0680*/  VIADDMNMX R4, R17.reuse, R5, R12, PT ;  /* 0x0000000511047246 */ /* 0x044fe4000380010c */
[----:B------:R-:W-:Y:S02]  /*0690*/  VIADDMNMX R8, R17, R9, R16, PT ;  /* 0x0000000911087246 */ /* 0x000fe40003800110 */
[----:B------:R-:W-:-:S02]  /*06a0*/  VIADDMNMX R14, R28, R5, R14, PT ;  /* 0x000000051c0e7246 */ /* 0x000fc4000380010e */
[----:B------:R-:W-:Y:S01]  /*06b0*/  VIADDMNMX R18, R28, R9, R18, PT ;  /* 0x000000091c127246 */ /* 0x000fe20003800112 */
[----:B------:R-:W-:Y:S01]  /*06c0*/  LDS R5, [R2+0x4880] ;  /* 0x0048800002057984 */ /* 0x000fe20000000800 */
[C---:B------:R-:W-:Y:S02]  /*06d0*/  VIADDMNMX R4, R25.reuse, R6, R4, PT ;  /* 0x0000000619047246 */ /* 0x040fe40003800104 */
[----:B------:R-:W-:Y:S01]  /*06e0*/  VIADDMNMX R8, R25, R10, R8, PT ;  /* 0x0000000a19087246 */ /* 0x000fe20003800108 */
[----:B------:R-:W-:Y:S01]  /*06f0*/  LDS R9, [R2+0x4900] ;  /* 0x0049000002097984 */ /* 0x000fe20000000800 */
[C---:B---3--:R-:W-:Y:S02]  /*0700*/  VIADDMNMX R6, R15.reuse, R6, R14, PT ;  /* 0x000000060f067246 */ /* 0x048fe4000380010e */
[----:B------:R-:W-:Y:S01]  /*0710*/  VIADDMNMX R10, R15, R10, R18, PT ;  /* 0x0000000a0f0a7246 */ /* 0x000fe20003800112 */
[----:B------:R-:W-:Y:S01]  /*0720*/  LDS R28, [R2+0x4980] ;  /* 0x00498000021c7984 */ /* 0x000fe20000000800 */
[----:B----4-:R-:W-:-:S02]  /*0730*/  VIADDMNMX R4, R24, R7, R4, PT ;  /* 0x0000000718047246 */ /* 0x010fc40003800104 */
[----:B-----5:R-:W-:Y:S01]  /*0740*/  VIADDMNMX R6, R26, R7, R6, PT ;  /* 0x000000071a067246 */ /* 0x020fe20003800106 */
[----:B------:R-:W0:Y:S01]  /*0750*/  LDS.128 R12, [R0+0x20] ;  /* 0x00002000000c7984 */ /* 0x000e220000000c00 */
[-C--:B------:R-:W-:Y:S02]  /*0760*/  VIADDMNMX R8, R24, R11.reuse, R8, PT ;  /* 0x0000000b18087246 */ /* 0x080fe40003800108 */
[----:B------:R-:W-:Y:S01]  /*0770*/  VIADDMNMX R10, R26, R11, R10, PT ;  /* 0x0000000b1a0a7246 */ /* 0x000fe2000380010a */
[----:B------:R-:W1:Y:S04]  /*0780*/  LDS.128 R16, [R0+0x2020] ;  /* 0x0020200000107984 */ /* 0x000e680000000c00 */
        /* <DEDUP_REMOVED lines=9> */
[C---:B------:R-:W-:Y:S02]  /*0820*/  VIADDMNMX R4, R9.reuse, R13, R4, PT ;  /* 0x0000000d09047246 */ /* 0x040fe40003800104 */
[----:B------:R-:W-:Y:S02]  /*0830*/  VIADDMNMX R8, R9, R17, R8, PT ;  /* 0x0000001109087246 */ /* 0x000fe40003800108 */
[----:B------:R-:W-:-:S02]  /*0840*/  VIADDMNMX R6, R28, R13, R6, PT ;  /* 0x0000000d1c067246 */ /* 0x000fc40003800106 */
[----:B------:R-:W-:Y:S01]  /*0850*/  VIADDMNMX R10, R28, R17, R10, PT ;  /* 0x000000111c0a7246 */ /* 0x000fe2000380010a */
[----:B------:R-:W-:Y:S01]  /*0860*/  LDS R13, [R2+0x4c80] ;  /* 0x004c8000020d7984 */ /* 0x000fe20000000800 */
[C---:B--2---:R-:W-:Y:S02]  /*0870*/  VIADDMNMX R12, R25.reuse, R14, R4, PT ;  /* 0x0000000e190c7246 */ /* 0x044fe40003800104 */
        /* <DEDUP_REMOVED lines=307> */
[----:B------:R-:W-:Y:S01]  /*1bb0*/  VIADDMNMX R8, R9, R17, R8, PT ;  /* 0x0000001109087246 */ /* 0x000fe20003800108 */
[----:B------:R-:W-:Y:S01]  /*1bc0*/  LDS R16, [R2+0x7d80] ;  /* 0x007d800002107984 */ /* 0x000fe20000000800 */
        /* <DEDUP_REMOVED lines=10> */
[----:B------:R-:W-:Y:S01]  /*1c70*/  VIADDMNMX R25, R24, R19, R25, PT ;  /* 0x0000001318197246 */ /* 0x000fe20003800119 */
[----:B------:R-:W0:Y:S01]  /*1c80*/  LDS.128 R4, [R0+0xf0] ;  /* 0x0000f00000047984 */ /* 0x000e220000000c00 */
[C---:B-----5:R-:W-:Y:S02]  /*1c90*/  VIADDMNMX R27, R26.reuse, R15, R14, PT ;  /* 0x0000000f1a1b7246 */ /* 0x060fe4000380010e */
[----:B------:R-:W-:Y:S01]  /*1ca0*/  VIADDMNMX R18, R26, R19, R18, PT ;  /* 0x000000131a127246 */ /* 0x000fe20003800112 */
[----:B------:R-:W1:Y:S04]  /*1cb0*/  LDS.128 R8, [R0+0x20f0] ;  /* 0x0020f00000087984 */ /* 0x000e680000000c00 */
[----:B------:R-:W2:Y:S04]  /*1cc0*/  LDS R24, [R2+0x7d00] ;  /* 0x007d000002187984 */ /* 0x000ea80000000800 */
[----:B------:R-:W3:Y:S04]  /*1cd0*/  LDS R15, [R2+0x7e80] ;  /* 0x007e8000020f7984 */ /* 0x000ee80000000800 */
[----:B------:R-:W4:Y:S01]  /*1ce0*/  LDS R14, [R2+0x7f80] ;  /* 0x007f8000020e7984 */ /* 0x000f220000000800 */
[----:B0-----:R-:W-:-:S02]  /*1cf0*/  VIADDMNMX R27, R3, R4, R27, PT ;  /* 0x00000004031b7246 */ /* 0x001fc4000380011b */
[C---:B------:R-:W-:Y:S02]  /*1d00*/  VIADDMNMX R12, R13.reuse, R4, R12, PT ;  /* 0x000000040d0c7246 */ /* 0x040fe4000380010c */
[-C--:B-1----:R-:W-:Y:S02]  /*1d10*/  VIADDMNMX R25, R13, R8.reuse, R25, PT ;  /* 0x000000080d197246 */ /* 0x082fe40003800119 */
[----:B------:R-:W-:Y:S02]  /*1d20*/  VIADDMNMX R18, R3, R8, R18, PT ;  /* 0x0000000803127246 */ /* 0x000fe40003800112 */
[-C--:B------:R-:W-:Y:S02]  /*1d30*/  VIADDMNMX R27, R16, R5.reuse, R27, PT ;  /* 0x00000005101b7246 */ /* 0x080fe4000380011b */
[C---:B--2---:R-:W-:Y:S02]  /*1d40*/  VIADDMNMX R12, R24.reuse, R5, R12, PT ;  /* 0x00000005180c7246 */ /* 0x044fe4000380010c */
[----:B------:R-:W-:-:S02]  /*1d50*/  VIADDMNMX R25, R24, R9, R25, PT ;  /* 0x0000000918197246 */ /* 0x000fc40003800119 */
[----:B------:R-:W-:Y:S02]  /*1d60*/  VIADDMNMX R18, R16, R9, R18, PT ;  /* 0x0000000910127246 */ /* 0x000fe40003800112 */
[-C--:B---3--:R-:W-:Y:S02]  /*1d70*/  VIADDMNMX R27, R15, R6.reuse, R27, PT ;  /* 0x000000060f1b7246 */ /* 0x088fe4000380011b */
[C---:B------:R-:W-:Y:S02]  /*1d80*/  VIADDMNMX R12, R17.reuse, R6, R12, PT ;  /* 0x00000006110c7246 */ /* 0x040fe4000380010c */
[-C--:B------:R-:W-:Y:S02]  /*1d90*/  VIADDMNMX R25, R17, R10.reuse, R25, PT ;  /* 0x0000000a11197246 */ /* 0x080fe40003800119 */
[----:B------:R-:W-:Y:S02]  /*1da0*/  VIADDMNMX R18, R15, R10, R18, PT ;  /* 0x0000000a0f127246 */ /* 0x000fe40003800112 */
[----:B----4-:R-:W-:-:S02]  /*1db0*/  VIADDMNMX R27, R14, R7, R27, PT ;  /* 0x000000070e1b7246 */ /* 0x010fc4000380011b */
[C---:B------:R-:W-:Y:S02]  /*1dc0*/  VIADDMNMX R7, R28.reuse, R7, R12, PT ;  /* 0x000000071c077246 */ /* 0x040fe4000380010c */
[-C--:B------:R-:W-:Y:S01]  /*1dd0*/  VIADDMNMX R25, R28, R11.reuse, R25, PT ;  /* 0x0000000b1c197246 */ /* 0x080fe20003800119 */
[----:B------:R-:W-:Y:S01]  /*1de0*/  STG.E desc[UR6][R22.64+0x80], R27 ;  /* 0x0000801b16007986 */ /* 0x000fe2000c101906 */
[----:B------:R-:W-:-:S03]  /*1df0*/  VIADDMNMX R11, R14, R11, R18, PT ;  /* 0x0000000b0e0b7246 */ /* 0x000fc60003800112 */
[----:B------:R-:W-:Y:S04]  /*1e00*/  STG.E desc[UR6][R22.64], R7 ;  /* 0x0000000716007986 */ /* 0x000fe8000c101906 */
[----:B------:R-:W-:Y:S04]  /*1e10*/  STG.E desc[UR6][R20.64], R25 ;  /* 0x0000001914007986 */ /* 0x000fe8000c101906 */
[----:B------:R-:W-:Y:S01]  /*1e20*/  STG.E desc[UR6][R20.64+0x80], R11 ;  /* 0x0000800b14007986 */ /* 0x000fe2000c101906 */
[----:B------:R-:W-:Y:S05]  /*1e30*/  EXIT ;  /* 0x000000000000794d */ /* 0x000fea0003800000 */
.L_x_0:
[----:B------:R-:W-:-:S00]  /*1e40*/  BRA `(.L_x_0) ;  /* 0xfffffffc00fc7947 */ /* 0x000fc0000383ffff */
[----:B------:R-:W-:-:S00]  /*1e50*/  NOP ;  /* 0x0000000000007918 */ /* 0x000fc00000000000 */
        /* <DEDUP_REMOVED lines=10> */
.L_x_3:


//--------------------- .text._Z6phase2iPii       --------------------------
	.section	.text._Z6phase2iPii,"ax",@progbits
	.align	128
        .global         _Z6phase2iPii
        .type           _Z6phase2iPii,@function
        .size           _Z6phase2iPii,(.L_x_4 - _Z6phase2iPii)
        .other          _Z6phase2iPii,@"STO_CUDA_ENTRY STV_DEFAULT"
_Z6phase2iPii:
.text._Z6phase2iPii:
[----:B------:R-:W-:Y:S08]  /*0000*/  LDC R1, c[0x0][0x37c] ;  /* 0x0000df00ff017b82 */ /* 0x000ff00000000800 */
[----:B------:R-:W0:Y:S01]  /*0010*/  S2UR UR5, SR_CTAID.Y ;  /* 0x00000000000579c3 */ /* 0x000e220000002600 */
[----:B------:R-:W1:Y:S01]  /*0020*/  S2R R0, SR_TID.Y ;  /* 0x0000000000007919 */ /* 0x000e620000002200 */
[----:B------:R-:W2:Y:S06]  /*0030*/  S2R R13, SR_TID.X ;  /* 0x00000000000d7919 */ /* 0x000eac0000002100 */
[----:B------:R-:W3:Y:S08]  /*0040*/  LDC R8, c[0x0][0x380] ;  /* 0x0000e000ff087b82 */ /* 0x000ef00000000800 */
[----:B------:R-:W4:Y:S01]  /*0050*/  S2UR UR4, SR_CTAID.X ;  /* 0x00000000000479c3 */ /* 0x000f220000002500 */
[----:B0-----:R-:W-:-:S07]  /*0060*/  UIADD3 UR6, UPT, UPT, UR5, 0x1, URZ ;  /* 0x0000000105067890 */ /* 0x001fce000fffe0ff */
[----:B------:R-:W0:Y:S01]  /*0070*/  LDC R2, c[0x0][0x390] ;  /* 0x0000e400ff027b82 */ /* 0x000e220000000800 */
[----:B------:R-:W-:Y:S01]  /*0080*/  IMAD.U32 R5, RZ, RZ, UR6 ;  /* 0x00000006ff057e24 */ /* 0x000fe2000f8e00ff */
[----:B---3--:R-:W-:-:S06]  /*0090*/  ISETP.LE.AND P0, PT, R8, UR5, PT ;  /* 0x0000000508007c0c */ /* 0x008fcc000bf03270 */
[----:B------:R-:W3:Y:S01]  /*00a0*/  LDC.64 R20, c[0x0][0x388] ;  /* 0x0000e200ff147b82 */ /* 0x000ee20000000a00 */
[----:B-1----:R-:W-:Y:S01]  /*00b0*/  IMAD R6, R8, 0x40, R0 ;  /* 0x0000004008067824 */ /* 0x002fe200078e0200 */
[----:B------:R-:W1:Y:S01]  /*00c0*/  LDCU.64 UR6, c[0x0][0x358] ;  /* 0x00006b00ff0677ac */ /* 0x000e620008000a00 */
[----:B----4-:R-:W-:-:S04]  /*00d0*/  ISETP.NE.AND P1, PT, RZ, UR4, PT ;  /* 0x00000004ff007c0c */ /* 0x010fc8000bf25270 */
[----:B------:R-:W-:Y:S01]  /*00e0*/  SEL R4, R8, RZ, !P1 ;  /* 0x000000ff08047207 */ /* 0x000fe20004800000 */
[----:B------:R-:W-:-:S04]  /*00f0*/  @!P0 IMAD R5, RZ, RZ, UR5 ;  /* 0x00000005ff058e24 */ /* 0x000fc8000f8e02ff */
[C---:B------:R-:W-:Y:S01]  /*0100*/  IMAD R4, R5.reuse, UR4, R4 ;  /* 0x0000000405047c24 */ /* 0x040fe2000f8e0204 */
[----:B------:R-:W-:-:S03]  /*0110*/  SEL R3, R5, RZ, !P1 ;  /* 0x000000ff05037207 */ /* 0x000fc60004800000 */
[----:B--2---:R-:W-:Y:S02]  /*0120*/  IMAD R5, R4, 0x40, R13 ;  /* 0x0000004004057824 */ /* 0x004fe400078e020d */
[C---:B------:R-:W-:Y:S02]  /*0130*/  IMAD R3, R8.reuse, UR4, R3 ;  /* 0x0000000408037c24 */ /* 0x040fe4000f8e0203 */
[----:B------:R-:W-:Y:S02]  /*0140*/  IMAD R4, R8, 0x40, R13 ;  /* 0x0000004008047824 */ /* 0x000fe400078e020d */
[----:B------:R-:W-:Y:S02]  /*0150*/  IMAD R3, R3, 0x40, R0 ;  /* 0x0000004003037824 */ /* 0x000fe400078e0200 */
[-C--:B0-----:R-:W-:Y:S02]  /*0160*/  IMAD R9, R6, R2.reuse, R5 ;  /* 0x0000000206097224 */ /* 0x081fe400078e0205 */
[----:B------:R-:W-:-:S02]  /*0170*/  IMAD R7, R3, R2, RZ ;  /* 0x0000000203077224 */ /* 0x000fc400078e02ff */
[C---:B------:R-:W-:Y:S02]  /*0180*/  IMAD R11, R2.reuse, 0x20, R9 ;  /* 0x00000020020b7824 */ /* 0x040fe400078e0209 */
[----:B------:R-:W-:Y:S02]  /*0190*/  IMAD R12, R2, 0x20, R7 ;  /* 0x00000020020c7824 */ /* 0x000fe400078e0207 */
[--C-:B------:R-:W-:Y:S02]  /*01a0*/  IMAD.IADD R19, R7, 0x1, R4.reuse ;  /* 0x0000000107137824 */ /* 0x100fe400078e0204 */
[----:B------:R-:W-:Y:S02]  /*01b0*/  IMAD.IADD R15, R12, 0x1, R4 ;  /* 0x000000010c0f7824 */ /* 0x000fe400078e0204 */
[----:B---3--:R-:W-:-:S04]  /*01c0*/  IMAD.WIDE R16, R9, 0x4, R20 ;  /* 0x0000000409107825 */ /* 0x008fc800078e0214 */
        /* <DEDUP_REMOVED lines=456> */
.L_x_1:
        /* <DEDUP_REMOVED lines=11> */
.L_x_4:


//--------------------- .text._Z6phase1iPii       --------------------------
	.section	.text._Z6phase1iPii,"ax",@progbits
	.align	128
        .global         _Z6phase1iPii
        .type           _Z6phase1iPii,@function
        .size           _Z6phase1iPii,(.L_x_5 - _Z6phase1iPii)
        .other          _Z6phase1iPii,@"STO_CUDA_ENTRY STV_DEFAULT"
_Z6phase1iPii:
.text._Z6phase1iPii:
[----:B------:R-:W-:Y:S01]  /*0000*/  LDC R1, c[0x0][0x37c] ;  /* 0x0000df00ff017b82 */ /* 0x000fe20000000800 */
[----:B------:R-:W0:Y:S07]  /*0010*/  S2R R17, SR_TID.Y ;  /* 0x0000000000117919 */ /* 0x000e2e0000002200 */
[----:B------:R-:W0:Y:S01]  /*0020*/  LDC R3, c[0x0][0x380] ;  /* 0x0000e000ff037b82 */ /* 0x000e220000000800 */
[----:B------:R-:W1:Y:S01]  /*0030*/  LDCU.64 UR6, c[0x0][0x358] ;  /* 0x00006b00ff0677ac */ /* 0x000e620008000a00 */
[----:B------:R-:W2:Y:S06]  /*0040*/  S2R R8, SR_TID.X ;  /* 0x0000000000087919 */ /* 0x000eac0000002100 */
[----:B------:R-:W3:Y:S08]  /*0050*/  LDC R2, c[0x0][0x390] ;  /* 0x0000e400ff027b82 */ /* 0x000ef00000000800 */
[----:B------:R-:W4:Y:S01]  /*0060*/  LDC.64 R4, c[0x0][0x388] ;  /* 0x0000e200ff047b82 */ /* 0x000f220000000a00 */
[----:B0-----:R-:W-:-:S02]  /*0070*/  IMAD R0, R3, 0x40, R17 ;  /* 0x0000004003007824 */ /* 0x001fc400078e0211 */
[----:B--2---:R-:W-:-:S04]  /*0080*/  IMAD R3, R3, 0x40, R8 ;  /* 0x0000004003037824 */ /* 0x004fc800078e0208 */
[----:B---3--:R-:W-:-:S04]  /*0090*/  IMAD R3, R0, R2, R3 ;  /* 0x0000000200037224 */ /* 0x008fc800078e0203 */
[----:B------:R-:W-:Y:S02]  /*00a0*/  IMAD R7, R2, 0x20, R3 ;  /* 0x0000002002077824 */ /* 0x000fe400078e0203 */
[----:B----4-:R-:W-:-:S04]  /*00b0*/  IMAD.WIDE R2, R3, 0x4, R4 ;  /* 0x0000000403027825 */ /* 0x010fc800078e0204 */
[----:B------:R-:W-:Y:S01]  /*00c0*/  IMAD.WIDE R4, R7, 0x4, R4 ;  /* 0x0000000407047825 */ /* 0x000fe200078e0204 */
[----:B-1----:R-:W2:Y:S04]  /*00d0*/  LDG.E R9, desc[UR6][R2.64] ;  /* 0x0000000602097981 */ /* 0x002ea8000c1e1900 */
[----:B------:R-:W3:Y:S04]  /*00e0*/  LDG.E R11, desc[UR6][R2.64+0x80] ;  /* 0x00008006020b7981 */ /* 0x000ee8000c1e1900 */
[----:B------:R-:W4:Y:S04]  /*00f0*/  LDG.E R13, desc[UR6][R4.64] ;  /* 0x00000006040d7981 */ /* 0x000f28000c1e1900 */
[----:B------:R-:W5:Y:S01]  /*0100*/  LDG.E R15, desc[UR6][R4.64+0x80] ;  /* 0x00008006040f7981 */ /* 0x000f62000c1e1900 */
[----:B------:R-:W0:Y:S01]  /*0110*/  S2UR UR5, SR_CgaCtaId ;  /* 0x00000000000579c3 */ /* 0x000e220000008800 */
[----:B------:R-:W-:Y:S01]  /*0120*/  UMOV UR4, 0x400 ;  /* 0x0000040000047882 */ /* 0x000fe20000000000 */
[----:B------:R-:W-:Y:S01]  /*0130*/  IMAD R0, R17, 0x40, R8 ;  /* 0x0000004011007824 */ /* 0x000fe200078e0208 */
[----:B0-----:R-:W-:-:S06]  /*0140*/  ULEA UR4, UR5, UR4, 0x18 ;  /* 0x0000000405047291 */ /* 0x001fcc000f8ec0ff */
[----:B------:R-:W-:Y:S02]  /*0150*/  LEA R0, R0, UR4, 0x2 ;  /* 0x0000000400007c11 */ /* 0x000fe4000f8e10ff */
[----:B------:R-:W-:Y:S02]  /*0160*/  LEA R6, R17, UR4, 0x8 ;  /* 0x0000000411067c11 */ /* 0x000fe4000f8e40ff */
[----:B------:R-:W-:Y:S01]  /*0170*/  LEA R7, R8, UR4, 0x2 ;  /* 0x0000000408077c11 */ /* 0x000fe2000f8e10ff */
[----:B--2---:R-:W-:Y:S04]  /*0180*/  STS [R0], R9 ;  /* 0x0000000900007388 */ /* 0x004fe80000000800 */
[----:B---3--:R-:W-:Y:S04]  /*0190*/  STS [R0+0x80], R11 ;  /* 0x0000800b00007388 */ /* 0x008fe80000000800 */
[----:B----4-:R-:W-:Y:S04]  /*01a0*/  STS [R0+0x2000], R13 ;  /* 0x0020000d00007388 */ /* 0x010fe80000000800 */
[----:B-----5:R-:W-:Y:S01]  /*01b0*/  STS [R0+0x2080], R15 ;  /* 0x0020800f00007388 */ /* 0x020fe20000000800 */
[----:B------:R-:W-:Y:S06]  /*01c0*/  BAR.SYNC.DEFER_BLOCKING 0x0 ;  /* 0x0000000000007b1d */ /* 0x000fec0000010000 */
[----:B------:R-:W-:Y:S04]  /*01d0*/  LDS R8, [R0] ;  /* 0x0000000000087984 */ /* 0x000fe80000000800 */
[----:B------:R-:W-:Y:S04]  /*01e0*/  LDS R17, [R6] ;  /* 0x0000000006117984 */ /* 0x000fe80000000800 */
[----:B------:R-:W0:Y:S02]  /*01f0*/  LDS R10, [R7] ;  /* 0x00000000070a7984 */ /* 0x000e240000000800 */
[----:B0-----:R-:W-:-:S02]  /*0200*/  VIADDMNMX R17, R10, R17, R8, PT ;  /* 0x000000110a117246 */ /* 0x001fc40003800108 */
[----:B------:R-:W-:Y:S04]  /*0210*/  LDS R8, [R0+0x80] ;  /* 0x0000800000087984 */ /* 0x000fe80000000800 */
[----:B------:R-:W-:Y:S04]  /*0220*/  STS [R0], R17 ;  /* 0x0000001100007388 */ /* 0x000fe80000000800 */
[----:B------:R-:W-:Y:S04]  /*0230*/  LDS R9, [R6] ;  /* 0x0000000006097984 */ /* 0x000fe80000000800 */
[----:B------:R-:W0:Y:S02]  /*0240*/  LDS R10, [R7+0x80] ;  /* 0x00008000070a7984 */ /* 0x000e240000000800 */
[----:B0-----:R-:W-:-:S02]  /*0250*/  VIADDMNMX R9, R10, R9, R8, PT ;  /* 0x000000090a097246 */ /* 0x001fc40003800108 */
[----:B------:R-:W-:Y:S04]  /*0260*/  LDS R8, [R0+0x2000] ;  /* 0x0020000000087984 */ /* 0x000fe80000000800 */
[----:B------:R-:W-:Y:S04]  /*0270*/  STS [R0+0x80], R9 ;  /* 0x0000800900007388 */ /* 0x000fe80000000800 */
[----:B------:R-:W-:Y:S04]  /*0280*/  LDS R11, [R6+0x2000] ;  /* 0x00200000060b7984 */ /* 0x000fe80000000800 */
[----:B------:R-:W0:Y:S02]  /*0290*/  LDS R10, [R7] ;  /* 0x00000000070a7984 */ /* 0x000e240000000800 */
[----:B0-----:R-:W-:-:S02]  /*02a0*/  VIADDMNMX R11, R10, R11, R8, PT ;  /* 0x0000000b0a0b7246 */ /* 0x001fc40003800108 */
[----:B------:R-:W-:Y:S04]  /*02b0*/  LDS R8, [R0+0x2080] ;  /* 0x0020800000087984 */ /* 0x000fe80000000800 */
[----:B------:R-:W-:Y:S04]  /*02c0*/  STS [R0+0x2000], R11 ;  /* 0x0020000b00007388 */ /* 0x000fe80000000800 */
[----:B------:R-:W-:Y:S04]  /*02d0*/  LDS R13, [R6+0x2000] ;  /* 0x00200000060d7984 */ /* 0x000fe80000000800 */
[----:B------:R-:W0:Y:S02]  /*02e0*/  LDS R10, [R7+0x80] ;  /* 0x00008000070a7984 */ /* 0x000e240000000800 */
[----:B0-----:R-:W-:-:S05]  /*02f0*/  VIADDMNMX R13, R10, R13, R8, PT ;  /* 0x0000000d0a0d7246 */ /* 0x001fca0003800108 */
[----:B------:R-:W-:Y:S04]  /*0300*/  STS [R0+0x2080], R13 ;  /* 0x0020800d00007388 */ /* 0x000fe80000000800 */
[----:B------:R-:W-:Y:S04]  /*0310*/  LDS R8, [R6+0x4] ;  /* 0x0000040006087984 */ /* 0x000fe80000000800 */
[----:B------:R-:W0:Y:S02]  /*0320*/  LDS R10, [R7+0x100] ;  /* 0x00010000070a7984 */ /* 0x000e240000000800 */
[----:B0-----:R-:W-:-:S05]  /*0330*/  VIADDMNMX R17, R10, R8, R17, PT ;  /* 0x000000080a117246 */ /* 0x001fca0003800111 */
[----:B------:R-:W-:Y:S04]  /*0340*/  STS [R0], R17 ;  /* 0x0000001100007388 */ /* 0x000fe80000000800 */
[----:B------:R-:W-:Y:S04]  /*0350*/  LDS R8, [R6+0x4] ;  /* 0x0000040006087984 */ /* 0x000fe80000000800 */
[----:B------:R-:W0:Y:S02]  /*0360*/  LDS R10, [R7+0x180] ;  /* 0x00018000070a7984 */ /* 0x000e240000000800 */
[----:B0-----:R-:W-:-:S05]  /*0370*/  VIADDMNMX R9, R10, R8, R9, PT ;  /* 0x000000080a097246 */ /* 0x001fca0003800109 */
        /* <DEDUP_REMOVED lines=990> */
[----:B------:R-:W0:Y:S04]  /*4160*/  LDS R10, [R7+0x3f80] ;  /* 0x003f8000070a7984 */ /* 0x000e280000000800 */
[----:B------:R-:W-:Y:S01]  /*4170*/  STG.E desc[UR6][R2.64], R17 ;  /* 0x0000001102007986 */ /* 0x000fe2000c101906 */
[----:B0-----:R-:W-:-:S05]  /*4180*/  VIADDMNMX R9, R10, R8, R9, PT ;  /* 0x000000080a097246 */ /* 0x001fca0003800109 */
[----:B------:R-:W-:Y:S04]  /*4190*/  STS [R0+0x80], R9 ;  /* 0x0000800900007388 */ /* 0x000fe80000000800 */
        /* <DEDUP_REMOVED lines=9> */
[----:B------:R-:W-:Y:S04]  /*4230*/  STG.E desc[UR6][R4.64+0x80], R13 ;  /* 0x0000800d04007986 */ /* 0x000fe8000c101906 */
[----:B------:R-:W-:Y:S01]  /*4240*/  STS [R0+0x2080], R13 ;  /* 0x0020800d00007388 */ /* 0x000fe20000000800 */
[----:B------:R-:W-:Y:S05]  /*4250*/  EXIT ;  /* 0x000000000000794d */ /* 0x000fea0003800000 */
.L_x_2:
        /* <DEDUP_REMOVED lines=10> */
.L_x_5:


//--------------------- .nv.shared._Z6phase3iPii  --------------------------
	.section	.nv.shared._Z6phase3iPii,"aw",@nobits
	.sectionflags	@""
	.align	16
	.zero		1024


//--------------------- .nv.shared.reserved.0     --------------------------
	.section	.nv.shared.reserved.0,"aw",@nobits
	.weak		__nv_reservedSMEM_offset_0_alias
	.size		__nv_reservedSMEM_offset_0_alias, 0, 64
	.other		__nv_reservedSMEM_offset_0_alias,@"STO_CUDA_RESERVED_SHARED STV_DEFAULT"
__nv_reservedSMEM_offset_0_alias:
	.zero		0
	.zero		64


//--------------------- .nv.shared._Z6phase2iPii  --------------------------
	.section	.nv.shared._Z6phase2iPii,"aw",@nobits
	.sectionflags	@""
	.align	16
	.zero		1024


//--------------------- .nv.shared._Z6phase1iPii  --------------------------
	.section	.nv.shared._Z6phase1iPii,"aw",@nobits
	.sectionflags	@""
	.align	16
	.zero		1024


//--------------------- .nv.constant0._Z6phase3iPii --------------------------
	.section	.nv.constant0._Z6phase3iPii,"a",@progbits
	.sectionflags	@""
	.align	4
.nv.constant0._Z6phase3iPii:
	.zero		916


//--------------------- .nv.constant0._Z6phase2iPii --------------------------
	.section	.nv.constant0._Z6phase2iPii,"a",@progbits
	.sectionflags	@""
	.align	4
.nv.constant0._Z6phase2iPii:
	.zero		916


//--------------------- .nv.constant0._Z6phase1iPii --------------------------
	.section	.nv.constant0._Z6phase1iPii,"a",@progbits
	.sectionflags	@""
	.align	4
.nv.constant0._Z6phase1iPii:
	.zero		916


//--------------------- SYMBOLS --------------------------

	.type		.nv.reservedSmem.offset0,@object
	.size		.nv.reservedSmem.offset0,0x4
	.type		.nv.reservedSmem.cap,@object
	.size		.nv.reservedSmem.cap,0x4
